//
// Generated by NVIDIA NVVM Compiler
//
// Compiler Build ID: CL-26907403
// Cuda compilation tools, release 10.1, V10.1.243
// Based on LLVM 3.4svn
//

.version 6.4
.target sm_30, debug
.address_size 64

.func _ZN77_INTERNAL_55_tmpxft_00002658_00000000_7_simpleTexture_kernel_cpp1_ii_95bffc4b5tex2DIfEEN15__nv_itex_traitIT_E4typeEPS2_yff
(
	.param .b64 _ZN77_INTERNAL_55_tmpxft_00002658_00000000_7_simpleTexture_kernel_cpp1_ii_95bffc4b5tex2DIfEEN15__nv_itex_traitIT_E4typeEPS2_yff_param_0,
	.param .b64 _ZN77_INTERNAL_55_tmpxft_00002658_00000000_7_simpleTexture_kernel_cpp1_ii_95bffc4b5tex2DIfEEN15__nv_itex_traitIT_E4typeEPS2_yff_param_1,
	.param .b32 _ZN77_INTERNAL_55_tmpxft_00002658_00000000_7_simpleTexture_kernel_cpp1_ii_95bffc4b5tex2DIfEEN15__nv_itex_traitIT_E4typeEPS2_yff_param_2,
	.param .b32 _ZN77_INTERNAL_55_tmpxft_00002658_00000000_7_simpleTexture_kernel_cpp1_ii_95bffc4b5tex2DIfEEN15__nv_itex_traitIT_E4typeEPS2_yff_param_3
)
;
.func  (.param .b32 func_retval0) sinf
(
	.param .b32 sinf_param_0
)
;
.func  (.param .b32 func_retval0) cosf
(
	.param .b32 cosf_param_0
)
;
.const .align 4 .b8 __cudart_i2opi_f[24] = {65, 144, 67, 60, 153, 149, 98, 219, 192, 221, 52, 245, 209, 87, 39, 252, 41, 21, 68, 78, 110, 131, 249, 162};

.func  (.param .b32 func_retval0) _ZN77_INTERNAL_55_tmpxft_00002658_00000000_7_simpleTexture_kernel_cpp1_ii_95bffc4b5tex2DIfEET_yff(
	.param .b64 _ZN77_INTERNAL_55_tmpxft_00002658_00000000_7_simpleTexture_kernel_cpp1_ii_95bffc4b5tex2DIfEET_yff_param_0,
	.param .b32 _ZN77_INTERNAL_55_tmpxft_00002658_00000000_7_simpleTexture_kernel_cpp1_ii_95bffc4b5tex2DIfEET_yff_param_1,
	.param .b32 _ZN77_INTERNAL_55_tmpxft_00002658_00000000_7_simpleTexture_kernel_cpp1_ii_95bffc4b5tex2DIfEET_yff_param_2
)
{
	.local .align 4 .b8 	__local_depot0[4];
	.reg .b64 	%SP;
	.reg .b64 	%SPL;
	.reg .f32 	%f<5>;
	.reg .b64 	%rd<3>;


	.loc 2 150 1
func_begin0:
	.loc	2 0 0

	.loc 2 150 1

	mov.u64 	%SPL, __local_depot0;
	cvta.local.u64 	%SP, %SPL;
	ld.param.u64 	%rd1, [_ZN77_INTERNAL_55_tmpxft_00002658_00000000_7_simpleTexture_kernel_cpp1_ii_95bffc4b5tex2DIfEET_yff_param_0];
	ld.param.f32 	%f1, [_ZN77_INTERNAL_55_tmpxft_00002658_00000000_7_simpleTexture_kernel_cpp1_ii_95bffc4b5tex2DIfEET_yff_param_1];
	ld.param.f32 	%f2, [_ZN77_INTERNAL_55_tmpxft_00002658_00000000_7_simpleTexture_kernel_cpp1_ii_95bffc4b5tex2DIfEET_yff_param_2];
	add.u64 	%rd2, %SP, 0;
tmp0:
func_exec_begin0:
	.loc	2 154 3
	// Callseq Start 0
	{
	.reg .b32 temp_param_reg;
	// <end>}
	.param .b64 param0;
	st.param.b64	[param0+0], %rd2;
	.param .b64 param1;
	st.param.b64	[param1+0], %rd1;
	.param .b32 param2;
	st.param.f32	[param2+0], %f1;
	.param .b32 param3;
	st.param.f32	[param3+0], %f2;
	call.uni 
	_ZN77_INTERNAL_55_tmpxft_00002658_00000000_7_simpleTexture_kernel_cpp1_ii_95bffc4b5tex2DIfEEN15__nv_itex_traitIT_E4typeEPS2_yff, 
	(
	param0, 
	param1, 
	param2, 
	param3
	);
	
	//{
	}// Callseq End 0
	.loc	2 155 3
	ld.f32 	%f3, [%SP+0];
	mov.f32 	%f4, %f3;
	st.param.f32	[func_retval0+0], %f4;
	ret;
tmp1:
func_end0:
}

.func _ZN77_INTERNAL_55_tmpxft_00002658_00000000_7_simpleTexture_kernel_cpp1_ii_95bffc4b5tex2DIfEEN15__nv_itex_traitIT_E4typeEPS2_yff(
	.param .b64 _ZN77_INTERNAL_55_tmpxft_00002658_00000000_7_simpleTexture_kernel_cpp1_ii_95bffc4b5tex2DIfEEN15__nv_itex_traitIT_E4typeEPS2_yff_param_0,
	.param .b64 _ZN77_INTERNAL_55_tmpxft_00002658_00000000_7_simpleTexture_kernel_cpp1_ii_95bffc4b5tex2DIfEEN15__nv_itex_traitIT_E4typeEPS2_yff_param_1,
	.param .b32 _ZN77_INTERNAL_55_tmpxft_00002658_00000000_7_simpleTexture_kernel_cpp1_ii_95bffc4b5tex2DIfEEN15__nv_itex_traitIT_E4typeEPS2_yff_param_2,
	.param .b32 _ZN77_INTERNAL_55_tmpxft_00002658_00000000_7_simpleTexture_kernel_cpp1_ii_95bffc4b5tex2DIfEEN15__nv_itex_traitIT_E4typeEPS2_yff_param_3
)
{
	.local .align 16 .b8 	__local_depot1[16];
	.reg .b64 	%SP;
	.reg .b64 	%SPL;
	.reg .f32 	%f<10>;
	.reg .b64 	%rd<5>;


	.loc 2 142 1
func_begin1:
	.loc	2 0 0

	.loc 2 142 1

	mov.u64 	%SPL, __local_depot1;
	cvta.local.u64 	%SP, %SPL;
	ld.param.u64 	%rd1, [_ZN77_INTERNAL_55_tmpxft_00002658_00000000_7_simpleTexture_kernel_cpp1_ii_95bffc4b5tex2DIfEEN15__nv_itex_traitIT_E4typeEPS2_yff_param_0];
	ld.param.u64 	%rd2, [_ZN77_INTERNAL_55_tmpxft_00002658_00000000_7_simpleTexture_kernel_cpp1_ii_95bffc4b5tex2DIfEEN15__nv_itex_traitIT_E4typeEPS2_yff_param_1];
	ld.param.f32 	%f1, [_ZN77_INTERNAL_55_tmpxft_00002658_00000000_7_simpleTexture_kernel_cpp1_ii_95bffc4b5tex2DIfEEN15__nv_itex_traitIT_E4typeEPS2_yff_param_2];
	ld.param.f32 	%f2, [_ZN77_INTERNAL_55_tmpxft_00002658_00000000_7_simpleTexture_kernel_cpp1_ii_95bffc4b5tex2DIfEEN15__nv_itex_traitIT_E4typeEPS2_yff_param_3];
func_exec_begin1:
	.loc	2 145 4
tmp2:
	mov.u64 	%rd3, %rd1;
	mov.b64 	%rd4, %rd2;
	mov.f32 	%f3, %f1;
	mov.f32 	%f4, %f2;
	tex.2d.v4.f32.f32	{%f5, %f6, %f7, %f8}, [%rd4, {%f3, %f4}];
	st.f32 	[%SP+0], %f5;
	st.f32 	[%SP+4], %f6;
	st.f32 	[%SP+8], %f7;
	st.f32 	[%SP+12], %f8;
	ld.f32 	%f9, [%SP+0];
	st.f32 	[%rd3], %f9;
	.loc	2 147 1
	ret;
tmp3:
func_end1:
}

	// .globl	transformKernel
.visible .entry transformKernel(
	.param .u64 transformKernel_param_0,
	.param .u32 transformKernel_param_1,
	.param .u32 transformKernel_param_2,
	.param .f32 transformKernel_param_3,
	.param .u64 transformKernel_param_4
)
{
	.reg .f32 	%f<27>;
	.reg .b32 	%r<15>;
	.reg .b64 	%rd<6>;


	.loc 1 22 1
func_begin2:
	.loc	1 0 0

	.loc 1 22 1

	ld.param.u64 	%rd1, [transformKernel_param_0];
	ld.param.u32 	%r1, [transformKernel_param_1];
	ld.param.u32 	%r2, [transformKernel_param_2];
	ld.param.f32 	%f1, [transformKernel_param_3];
	ld.param.u64 	%rd2, [transformKernel_param_4];
func_exec_begin2:
	.loc	1 25 20
tmp4:
	mov.u32 	%r3, %ctaid.x;
	mov.u32 	%r4, %ntid.x;
	mul.lo.s32 	%r5, %r3, %r4;
	mov.u32 	%r6, %tid.x;
	add.s32 	%r7, %r5, %r6;
tmp5:
	.loc	1 26 20
	mov.u32 	%r8, %ctaid.y;
	mov.u32 	%r9, %ntid.y;
	mul.lo.s32 	%r10, %r8, %r9;
	mov.u32 	%r11, %tid.y;
	add.s32 	%r12, %r10, %r11;
tmp6:
	.loc	1 28 13
	cvt.rn.f32.u32	%f2, %r7;
	cvt.rn.f32.s32	%f3, %r1;
	div.rn.f32 	%f4, %f3, 0f40000000;
	sub.f32 	%f5, %f2, %f4;
tmp7:
	.loc	1 29 13
	cvt.rn.f32.u32	%f6, %r12;
	cvt.rn.f32.s32	%f7, %r2;
	div.rn.f32 	%f8, %f7, 0f40000000;
	sub.f32 	%f9, %f6, %f8;
tmp8:
	.loc	1 30 18
	// Callseq Start 1
	{
	.reg .b32 temp_param_reg;
	// <end>}
	.param .b32 param0;
	st.param.f32	[param0+0], %f1;
	.param .b32 retval0;
	call.uni (retval0), 
	cosf, 
	(
	param0
	);
	ld.param.f32	%f10, [retval0+0];
	
	//{
	}// Callseq End 1
	mul.f32 	%f11, %f5, %f10;
	.loc	1 30 34
	// Callseq Start 2
	{
	.reg .b32 temp_param_reg;
	// <end>}
	.param .b32 param0;
	st.param.f32	[param0+0], %f1;
	.param .b32 retval0;
	call.uni (retval0), 
	sinf, 
	(
	param0
	);
	ld.param.f32	%f12, [retval0+0];
	
	//{
	}// Callseq End 2
	mul.f32 	%f13, %f9, %f12;
	sub.f32 	%f14, %f11, %f13;
tmp9:
	.loc	1 31 18
	// Callseq Start 3
	{
	.reg .b32 temp_param_reg;
	// <end>}
	.param .b32 param0;
	st.param.f32	[param0+0], %f1;
	.param .b32 retval0;
	call.uni (retval0), 
	cosf, 
	(
	param0
	);
	ld.param.f32	%f15, [retval0+0];
	
	//{
	}// Callseq End 3
	mul.f32 	%f16, %f9, %f15;
	.loc	1 31 34
	// Callseq Start 4
	{
	.reg .b32 temp_param_reg;
	// <end>}
	.param .b32 param0;
	st.param.f32	[param0+0], %f1;
	.param .b32 retval0;
	call.uni (retval0), 
	sinf, 
	(
	param0
	);
	ld.param.f32	%f17, [retval0+0];
	
	//{
	}// Callseq End 4
	mul.f32 	%f18, %f5, %f17;
	add.f32 	%f19, %f16, %f18;
tmp10:
	.loc	1 33 5
	cvt.rn.f32.s32	%f20, %r1;
	div.rn.f32 	%f21, %f14, %f20;
tmp11:
	.loc	1 34 5
	cvt.rn.f32.s32	%f22, %r2;
	div.rn.f32 	%f23, %f19, %f22;
tmp12:
	.loc	1 37 5
	add.f32 	%f24, %f21, 0f3F000000;
	add.f32 	%f25, %f23, 0f3F000000;
	.loc	1 37 28
	// Callseq Start 5
	{
	.reg .b32 temp_param_reg;
	// <end>}
	.param .b64 param0;
	st.param.b64	[param0+0], %rd2;
	.param .b32 param1;
	st.param.f32	[param1+0], %f24;
	.param .b32 param2;
	st.param.f32	[param2+0], %f25;
	.param .b32 retval0;
	call.uni (retval0), 
	_ZN77_INTERNAL_55_tmpxft_00002658_00000000_7_simpleTexture_kernel_cpp1_ii_95bffc4b5tex2DIfEET_yff, 
	(
	param0, 
	param1, 
	param2
	);
	ld.param.f32	%f26, [retval0+0];
	
	//{
	}// Callseq End 5
	mul.lo.s32 	%r13, %r12, %r1;
	add.s32 	%r14, %r13, %r7;
	cvt.u64.u32	%rd3, %r14;
	shl.b64 	%rd4, %rd3, 2;
	add.s64 	%rd5, %rd1, %rd4;
	st.f32 	[%rd5], %f26;
	.loc	1 38 1
	ret;
tmp13:
func_end2:
}

.func  (.param .b32 func_retval0) sinf(
	.param .b32 sinf_param_0
)
{
	.local .align 8 .b8 	__local_depot3[48];
	.reg .b64 	%SP;
	.reg .b64 	%SPL;
	.reg .pred 	%p<26>;
	.reg .f32 	%f<51>;
	.reg .b32 	%r<101>;
	.reg .b64 	%rd<24>;


	mov.u64 	%SPL, __local_depot3;
	cvta.local.u64 	%SP, %SPL;
	ld.param.f32 	%f18, [sinf_param_0];

	abs.f32 	%f19, %f18;
	setp.eq.f32	%p1, %f19, 0f7F800000;
	not.pred 	%p2, %p1;
	mov.f32 	%f45, %f18;
	@%p2 bra 	BB3_3;
	bra.uni 	BB3_2;

BB3_2:
	mov.f32 	%f20, 0f00000000;
	mul.rn.f32 	%f1, %f18, %f20;
	mov.f32 	%f45, %f1;

BB3_3:
	mov.f32 	%f2, %f45;
	mul.f32 	%f21, %f2, 0f3F22F983;
	cvt.rni.s32.f32	%r1, %f21;
	cvt.rn.f32.s32	%f22, %r1;
	neg.f32 	%f23, %f22;
	mov.f32 	%f24, 0f3FC90FDA;
	fma.rn.f32 	%f25, %f23, %f24, %f2;
	neg.f32 	%f26, %f22;
	mov.f32 	%f27, 0f33A22168;
	fma.rn.f32 	%f28, %f26, %f27, %f25;
	neg.f32 	%f29, %f22;
	mov.f32 	%f30, 0f27C234C5;
	fma.rn.f32 	%f3, %f29, %f30, %f28;
	abs.f32 	%f31, %f2;
	setp.gt.f32	%p3, %f31, 0f47CE4780;
	not.pred 	%p4, %p3;
	mov.f32 	%f46, %f3;
	mov.u32 	%r100, %r1;
	@%p4 bra 	BB3_18;
	bra.uni 	BB3_4;

BB3_4:
	mov.b32 	 %r41, %f2;
	and.b32  	%r2, %r41, -2147483648;
	shr.u32 	%r42, %r41, 23;
	and.b32  	%r43, %r42, 255;
	sub.s32 	%r3, %r43, 128;
	shl.b32 	%r44, %r41, 8;
	or.b32  	%r4, %r44, -2147483648;
	shr.u32 	%r45, %r3, 5;
	mov.u32 	%r46, 4;
	sub.s32 	%r5, %r46, %r45;
	mov.u32 	%r40, 0;
	mov.u32 	%r89, %r40;
	mov.u32 	%r90, %r40;

BB3_5:
	mov.u32 	%r7, %r90;
	mov.u32 	%r6, %r89;
	setp.lt.s32	%p5, %r7, 6;
	not.pred 	%p6, %p5;
	@%p6 bra 	BB3_7;
	bra.uni 	BB3_6;

BB3_6:
	mov.u64 	%rd15, __cudart_i2opi_f;
	cvta.const.u64 	%rd16, %rd15;
	cvt.s64.s32	%rd17, %r7;
	shl.b64 	%rd18, %rd17, 2;
	add.s64 	%rd19, %rd16, %rd18;
	ld.u32 	%r83, [%rd19];
	// inline asm
	{
	mad.lo.cc.u32   %r81, %r83, %r4, %r6;
	madc.hi.u32     %r82, %r83, %r4,  0;
	}
	// inline asm
	st.u32 	[%SP+0], %r81;
	st.u32 	[%SP+4], %r82;
	ld.u32 	%r86, [%SP+0];
	ld.u32 	%r87, [%SP+4];
	st.u32 	[%SP+12], %r87;
	st.u32 	[%SP+8], %r86;
	ld.u32 	%r88, [%SP+8];
	ld.u32 	%r8, [%SP+12];
	cvt.s64.s32	%rd20, %r7;
	shl.b64 	%rd21, %rd20, 2;
	add.u64 	%rd22, %SP, 16;
	add.s64 	%rd23, %rd22, %rd21;
	st.u32 	[%rd23], %r88;
	add.s32 	%r9, %r7, 1;
	mov.u32 	%r89, %r8;
	mov.u32 	%r90, %r9;
	bra.uni 	BB3_5;

BB3_7:
	cvt.s64.s32	%rd1, %r7;
	shl.b64 	%rd2, %rd1, 2;
	add.u64 	%rd3, %SP, 16;
	add.s64 	%rd4, %rd3, %rd2;
	st.u32 	[%rd4], %r6;
	and.b32  	%r10, %r3, 31;
	add.s32 	%r47, %r5, 2;
	cvt.s64.s32	%rd5, %r47;
	shl.b64 	%rd6, %rd5, 2;
	add.s64 	%rd7, %rd3, %rd6;
	ld.u32 	%r11, [%rd7];
	add.s32 	%r48, %r5, 1;
	cvt.s64.s32	%rd8, %r48;
	shl.b64 	%rd9, %rd8, 2;
	add.s64 	%rd10, %rd3, %rd9;
	ld.u32 	%r12, [%rd10];
	setp.ne.s32	%p7, %r10, 0;
	not.pred 	%p8, %p7;
	mov.u32 	%r91, %r11;
	mov.u32 	%r92, %r12;
	@%p8 bra 	BB3_9;
	bra.uni 	BB3_8;

BB3_8:
	mov.u32 	%r49, 32;
	sub.s32 	%r50, %r49, %r10;
	shl.b32 	%r51, %r11, %r10;
	shr.u32 	%r52, %r12, %r50;
	add.s32 	%r13, %r51, %r52;
	shl.b32 	%r53, %r12, %r10;
	cvt.s64.s32	%rd11, %r5;
	shl.b64 	%rd12, %rd11, 2;
	add.u64 	%rd13, %SP, 16;
	add.s64 	%rd14, %rd13, %rd12;
	ld.u32 	%r54, [%rd14];
	shr.u32 	%r55, %r54, %r50;
	add.s32 	%r14, %r53, %r55;
	mov.u32 	%r91, %r13;
	mov.u32 	%r92, %r14;

BB3_9:
	mov.u32 	%r16, %r92;
	mov.u32 	%r15, %r91;
	shr.u32 	%r56, %r15, 30;
	shl.b32 	%r57, %r15, 2;
	shr.u32 	%r58, %r16, 30;
	add.s32 	%r17, %r57, %r58;
	shl.b32 	%r18, %r16, 2;
	shr.u32 	%r19, %r17, 31;
	add.s32 	%r20, %r56, %r19;
	setp.ne.s32	%p9, %r2, 0;
	not.pred 	%p10, %p9;
	mov.u32 	%r93, %r20;
	@%p10 bra 	BB3_11;
	bra.uni 	BB3_10;

BB3_10:
	neg.s32 	%r21, %r20;
	mov.u32 	%r93, %r21;

BB3_11:
	mov.u32 	%r22, %r93;
	setp.ne.s32	%p11, %r19, 0;
	not.pred 	%p12, %p11;
	mov.u32 	%r94, %r17;
	mov.u32 	%r95, %r2;
	mov.u32 	%r96, %r18;
	@%p12 bra 	BB3_13;
	bra.uni 	BB3_12;

BB3_12:
	not.b32 	%r59, %r17;
	neg.s32 	%r23, %r18;
	setp.eq.s32	%p13, %r23, 0;
	selp.u32	%r60, 1, 0, %p13;
	add.s32 	%r24, %r59, %r60;
	xor.b32  	%r25, %r2, -2147483648;
	mov.u32 	%r94, %r24;
	mov.u32 	%r95, %r25;
	mov.u32 	%r96, %r23;

BB3_13:
	mov.u32 	%r28, %r96;
	mov.u32 	%r27, %r95;
	mov.u32 	%r26, %r94;
	clz.b32 	%r29, %r26;
	setp.ne.s32	%p14, %r29, 0;
	not.pred 	%p15, %p14;
	mov.u32 	%r97, %r26;
	@%p15 bra 	BB3_15;
	bra.uni 	BB3_14;

BB3_14:
	shl.b32 	%r61, %r26, %r29;
	mov.u32 	%r62, 32;
	sub.s32 	%r63, %r62, %r29;
	shr.u32 	%r64, %r28, %r63;
	add.s32 	%r30, %r61, %r64;
	mov.u32 	%r97, %r30;

BB3_15:
	mov.u32 	%r31, %r97;
	mul.lo.s32 	%r32, %r31, -921707870;
	mov.u32 	%r65, -921707870;
	mul.hi.u32 	%r33, %r31, %r65;
	setp.gt.s32	%p16, %r33, 0;
	not.pred 	%p17, %p16;
	mov.u32 	%r98, %r33;
	mov.u32 	%r99, %r29;
	@%p17 bra 	BB3_17;
	bra.uni 	BB3_16;

BB3_16:
	shl.b32 	%r66, %r33, 1;
	shr.u32 	%r67, %r32, 31;
	add.s32 	%r34, %r66, %r67;
	add.s32 	%r35, %r29, 1;
	mov.u32 	%r98, %r34;
	mov.u32 	%r99, %r35;

BB3_17:
	mov.u32 	%r37, %r99;
	mov.u32 	%r36, %r98;
	mov.u32 	%r68, 126;
	sub.s32 	%r69, %r68, %r37;
	shl.b32 	%r70, %r69, 23;
	add.s32 	%r71, %r36, 1;
	shr.u32 	%r72, %r71, 7;
	add.s32 	%r73, %r72, 1;
	shr.u32 	%r74, %r73, 1;
	add.s32 	%r75, %r70, %r74;
	or.b32  	%r76, %r27, %r75;
	mov.b32 	 %f4, %r76;
	mov.f32 	%f46, %f4;
	mov.u32 	%r100, %r22;

BB3_18:
	mov.u32 	%r38, %r100;
	mov.f32 	%f5, %f46;
	mul.rn.f32 	%f6, %f5, %f5;
	and.b32  	%r77, %r38, 1;
	setp.ne.s32	%p18, %r77, 0;
	not.pred 	%p19, %p18;
	@%p19 bra 	BB3_20;
	bra.uni 	BB3_19;

BB3_19:
	mov.f32 	%f34, 0fBAB6061A;
	mov.f32 	%f35, 0f37CCF5CE;
	fma.rn.f32 	%f7, %f35, %f6, %f34;
	mov.f32 	%f47, %f7;
	bra.uni 	BB3_21;

BB3_20:
	mov.f32 	%f32, 0f3C08839E;
	mov.f32 	%f33, 0fB94CA1F9;
	fma.rn.f32 	%f8, %f33, %f6, %f32;
	mov.f32 	%f47, %f8;

BB3_21:
	mov.f32 	%f9, %f47;
	and.b32  	%r78, %r38, 1;
	setp.ne.s32	%p20, %r78, 0;
	not.pred 	%p21, %p20;
	@%p21 bra 	BB3_23;
	bra.uni 	BB3_22;

BB3_22:
	mov.f32 	%f39, 0f3D2AAAA5;
	fma.rn.f32 	%f40, %f9, %f6, %f39;
	mov.f32 	%f41, 0fBF000000;
	fma.rn.f32 	%f10, %f40, %f6, %f41;
	mov.f32 	%f48, %f10;
	bra.uni 	BB3_24;

BB3_23:
	mov.f32 	%f36, 0fBE2AAAA3;
	fma.rn.f32 	%f37, %f9, %f6, %f36;
	mov.f32 	%f38, 0f00000000;
	fma.rn.f32 	%f11, %f37, %f6, %f38;
	mov.f32 	%f48, %f11;

BB3_24:
	mov.f32 	%f12, %f48;
	fma.rn.f32 	%f13, %f12, %f5, %f5;
	and.b32  	%r79, %r38, 1;
	setp.ne.s32	%p22, %r79, 0;
	not.pred 	%p23, %p22;
	mov.f32 	%f49, %f13;
	@%p23 bra 	BB3_26;
	bra.uni 	BB3_25;

BB3_25:
	mov.f32 	%f42, 0f3F800000;
	fma.rn.f32 	%f14, %f12, %f6, %f42;
	mov.f32 	%f49, %f14;

BB3_26:
	mov.f32 	%f15, %f49;
	and.b32  	%r80, %r38, 2;
	setp.ne.s32	%p24, %r80, 0;
	not.pred 	%p25, %p24;
	mov.f32 	%f50, %f15;
	@%p25 bra 	BB3_28;
	bra.uni 	BB3_27;

BB3_27:
	mov.f32 	%f43, 0f00000000;
	mov.f32 	%f44, 0fBF800000;
	fma.rn.f32 	%f16, %f15, %f44, %f43;
	mov.f32 	%f50, %f16;

BB3_28:
	mov.f32 	%f17, %f50;

	st.param.f32	[func_retval0+0], %f17;
	ret;
}

.func  (.param .b32 func_retval0) cosf(
	.param .b32 cosf_param_0
)
{
	.local .align 8 .b8 	__local_depot4[48];
	.reg .b64 	%SP;
	.reg .b64 	%SPL;
	.reg .pred 	%p<26>;
	.reg .f32 	%f<51>;
	.reg .b32 	%r<102>;
	.reg .b64 	%rd<24>;


	mov.u64 	%SPL, __local_depot4;
	cvta.local.u64 	%SP, %SPL;
	ld.param.f32 	%f18, [cosf_param_0];

	abs.f32 	%f19, %f18;
	setp.eq.f32	%p1, %f19, 0f7F800000;
	not.pred 	%p2, %p1;
	mov.f32 	%f45, %f18;
	@%p2 bra 	BB4_3;
	bra.uni 	BB4_2;

BB4_2:
	mov.f32 	%f20, 0f00000000;
	mul.rn.f32 	%f1, %f18, %f20;
	mov.f32 	%f45, %f1;

BB4_3:
	mov.f32 	%f2, %f45;
	mul.f32 	%f21, %f2, 0f3F22F983;
	cvt.rni.s32.f32	%r1, %f21;
	cvt.rn.f32.s32	%f22, %r1;
	neg.f32 	%f23, %f22;
	mov.f32 	%f24, 0f3FC90FDA;
	fma.rn.f32 	%f25, %f23, %f24, %f2;
	neg.f32 	%f26, %f22;
	mov.f32 	%f27, 0f33A22168;
	fma.rn.f32 	%f28, %f26, %f27, %f25;
	neg.f32 	%f29, %f22;
	mov.f32 	%f30, 0f27C234C5;
	fma.rn.f32 	%f3, %f29, %f30, %f28;
	abs.f32 	%f31, %f2;
	setp.gt.f32	%p3, %f31, 0f47CE4780;
	not.pred 	%p4, %p3;
	mov.f32 	%f46, %f3;
	mov.u32 	%r101, %r1;
	@%p4 bra 	BB4_18;
	bra.uni 	BB4_4;

BB4_4:
	mov.b32 	 %r42, %f2;
	and.b32  	%r2, %r42, -2147483648;
	shr.u32 	%r43, %r42, 23;
	and.b32  	%r44, %r43, 255;
	sub.s32 	%r3, %r44, 128;
	shl.b32 	%r45, %r42, 8;
	or.b32  	%r4, %r45, -2147483648;
	shr.u32 	%r46, %r3, 5;
	mov.u32 	%r47, 4;
	sub.s32 	%r5, %r47, %r46;
	mov.u32 	%r41, 0;
	mov.u32 	%r90, %r41;
	mov.u32 	%r91, %r41;

BB4_5:
	mov.u32 	%r7, %r91;
	mov.u32 	%r6, %r90;
	setp.lt.s32	%p5, %r7, 6;
	not.pred 	%p6, %p5;
	@%p6 bra 	BB4_7;
	bra.uni 	BB4_6;

BB4_6:
	mov.u64 	%rd15, __cudart_i2opi_f;
	cvta.const.u64 	%rd16, %rd15;
	cvt.s64.s32	%rd17, %r7;
	shl.b64 	%rd18, %rd17, 2;
	add.s64 	%rd19, %rd16, %rd18;
	ld.u32 	%r84, [%rd19];
	// inline asm
	{
	mad.lo.cc.u32   %r82, %r84, %r4, %r6;
	madc.hi.u32     %r83, %r84, %r4,  0;
	}
	// inline asm
	st.u32 	[%SP+0], %r82;
	st.u32 	[%SP+4], %r83;
	ld.u32 	%r87, [%SP+0];
	ld.u32 	%r88, [%SP+4];
	st.u32 	[%SP+12], %r88;
	st.u32 	[%SP+8], %r87;
	ld.u32 	%r89, [%SP+8];
	ld.u32 	%r8, [%SP+12];
	cvt.s64.s32	%rd20, %r7;
	shl.b64 	%rd21, %rd20, 2;
	add.u64 	%rd22, %SP, 16;
	add.s64 	%rd23, %rd22, %rd21;
	st.u32 	[%rd23], %r89;
	add.s32 	%r9, %r7, 1;
	mov.u32 	%r90, %r8;
	mov.u32 	%r91, %r9;
	bra.uni 	BB4_5;

BB4_7:
	cvt.s64.s32	%rd1, %r7;
	shl.b64 	%rd2, %rd1, 2;
	add.u64 	%rd3, %SP, 16;
	add.s64 	%rd4, %rd3, %rd2;
	st.u32 	[%rd4], %r6;
	and.b32  	%r10, %r3, 31;
	add.s32 	%r48, %r5, 2;
	cvt.s64.s32	%rd5, %r48;
	shl.b64 	%rd6, %rd5, 2;
	add.s64 	%rd7, %rd3, %rd6;
	ld.u32 	%r11, [%rd7];
	add.s32 	%r49, %r5, 1;
	cvt.s64.s32	%rd8, %r49;
	shl.b64 	%rd9, %rd8, 2;
	add.s64 	%rd10, %rd3, %rd9;
	ld.u32 	%r12, [%rd10];
	setp.ne.s32	%p7, %r10, 0;
	not.pred 	%p8, %p7;
	mov.u32 	%r92, %r11;
	mov.u32 	%r93, %r12;
	@%p8 bra 	BB4_9;
	bra.uni 	BB4_8;

BB4_8:
	mov.u32 	%r50, 32;
	sub.s32 	%r51, %r50, %r10;
	shl.b32 	%r52, %r11, %r10;
	shr.u32 	%r53, %r12, %r51;
	add.s32 	%r13, %r52, %r53;
	shl.b32 	%r54, %r12, %r10;
	cvt.s64.s32	%rd11, %r5;
	shl.b64 	%rd12, %rd11, 2;
	add.u64 	%rd13, %SP, 16;
	add.s64 	%rd14, %rd13, %rd12;
	ld.u32 	%r55, [%rd14];
	shr.u32 	%r56, %r55, %r51;
	add.s32 	%r14, %r54, %r56;
	mov.u32 	%r92, %r13;
	mov.u32 	%r93, %r14;

BB4_9:
	mov.u32 	%r16, %r93;
	mov.u32 	%r15, %r92;
	shr.u32 	%r57, %r15, 30;
	shl.b32 	%r58, %r15, 2;
	shr.u32 	%r59, %r16, 30;
	add.s32 	%r17, %r58, %r59;
	shl.b32 	%r18, %r16, 2;
	shr.u32 	%r19, %r17, 31;
	add.s32 	%r20, %r57, %r19;
	setp.ne.s32	%p9, %r2, 0;
	not.pred 	%p10, %p9;
	mov.u32 	%r94, %r20;
	@%p10 bra 	BB4_11;
	bra.uni 	BB4_10;

BB4_10:
	neg.s32 	%r21, %r20;
	mov.u32 	%r94, %r21;

BB4_11:
	mov.u32 	%r22, %r94;
	setp.ne.s32	%p11, %r19, 0;
	not.pred 	%p12, %p11;
	mov.u32 	%r95, %r17;
	mov.u32 	%r96, %r2;
	mov.u32 	%r97, %r18;
	@%p12 bra 	BB4_13;
	bra.uni 	BB4_12;

BB4_12:
	not.b32 	%r60, %r17;
	neg.s32 	%r23, %r18;
	setp.eq.s32	%p13, %r23, 0;
	selp.u32	%r61, 1, 0, %p13;
	add.s32 	%r24, %r60, %r61;
	xor.b32  	%r25, %r2, -2147483648;
	mov.u32 	%r95, %r24;
	mov.u32 	%r96, %r25;
	mov.u32 	%r97, %r23;

BB4_13:
	mov.u32 	%r28, %r97;
	mov.u32 	%r27, %r96;
	mov.u32 	%r26, %r95;
	clz.b32 	%r29, %r26;
	setp.ne.s32	%p14, %r29, 0;
	not.pred 	%p15, %p14;
	mov.u32 	%r98, %r26;
	@%p15 bra 	BB4_15;
	bra.uni 	BB4_14;

BB4_14:
	shl.b32 	%r62, %r26, %r29;
	mov.u32 	%r63, 32;
	sub.s32 	%r64, %r63, %r29;
	shr.u32 	%r65, %r28, %r64;
	add.s32 	%r30, %r62, %r65;
	mov.u32 	%r98, %r30;

BB4_15:
	mov.u32 	%r31, %r98;
	mul.lo.s32 	%r32, %r31, -921707870;
	mov.u32 	%r66, -921707870;
	mul.hi.u32 	%r33, %r31, %r66;
	setp.gt.s32	%p16, %r33, 0;
	not.pred 	%p17, %p16;
	mov.u32 	%r99, %r33;
	mov.u32 	%r100, %r29;
	@%p17 bra 	BB4_17;
	bra.uni 	BB4_16;

BB4_16:
	shl.b32 	%r67, %r33, 1;
	shr.u32 	%r68, %r32, 31;
	add.s32 	%r34, %r67, %r68;
	add.s32 	%r35, %r29, 1;
	mov.u32 	%r99, %r34;
	mov.u32 	%r100, %r35;

BB4_17:
	mov.u32 	%r37, %r100;
	mov.u32 	%r36, %r99;
	mov.u32 	%r69, 126;
	sub.s32 	%r70, %r69, %r37;
	shl.b32 	%r71, %r70, 23;
	add.s32 	%r72, %r36, 1;
	shr.u32 	%r73, %r72, 7;
	add.s32 	%r74, %r73, 1;
	shr.u32 	%r75, %r74, 1;
	add.s32 	%r76, %r71, %r75;
	or.b32  	%r77, %r27, %r76;
	mov.b32 	 %f4, %r77;
	mov.f32 	%f46, %f4;
	mov.u32 	%r101, %r22;

BB4_18:
	mov.u32 	%r38, %r101;
	mov.f32 	%f5, %f46;
	add.s32 	%r39, %r38, 1;
	mul.rn.f32 	%f6, %f5, %f5;
	and.b32  	%r78, %r39, 1;
	setp.ne.s32	%p18, %r78, 0;
	not.pred 	%p19, %p18;
	@%p19 bra 	BB4_20;
	bra.uni 	BB4_19;

BB4_19:
	mov.f32 	%f34, 0fBAB6061A;
	mov.f32 	%f35, 0f37CCF5CE;
	fma.rn.f32 	%f7, %f35, %f6, %f34;
	mov.f32 	%f47, %f7;
	bra.uni 	BB4_21;

BB4_20:
	mov.f32 	%f32, 0f3C08839E;
	mov.f32 	%f33, 0fB94CA1F9;
	fma.rn.f32 	%f8, %f33, %f6, %f32;
	mov.f32 	%f47, %f8;

BB4_21:
	mov.f32 	%f9, %f47;
	and.b32  	%r79, %r39, 1;
	setp.ne.s32	%p20, %r79, 0;
	not.pred 	%p21, %p20;
	@%p21 bra 	BB4_23;
	bra.uni 	BB4_22;

BB4_22:
	mov.f32 	%f39, 0f3D2AAAA5;
	fma.rn.f32 	%f40, %f9, %f6, %f39;
	mov.f32 	%f41, 0fBF000000;
	fma.rn.f32 	%f10, %f40, %f6, %f41;
	mov.f32 	%f48, %f10;
	bra.uni 	BB4_24;

BB4_23:
	mov.f32 	%f36, 0fBE2AAAA3;
	fma.rn.f32 	%f37, %f9, %f6, %f36;
	mov.f32 	%f38, 0f00000000;
	fma.rn.f32 	%f11, %f37, %f6, %f38;
	mov.f32 	%f48, %f11;

BB4_24:
	mov.f32 	%f12, %f48;
	fma.rn.f32 	%f13, %f12, %f5, %f5;
	and.b32  	%r80, %r39, 1;
	setp.ne.s32	%p22, %r80, 0;
	not.pred 	%p23, %p22;
	mov.f32 	%f49, %f13;
	@%p23 bra 	BB4_26;
	bra.uni 	BB4_25;

BB4_25:
	mov.f32 	%f42, 0f3F800000;
	fma.rn.f32 	%f14, %f12, %f6, %f42;
	mov.f32 	%f49, %f14;

BB4_26:
	mov.f32 	%f15, %f49;
	and.b32  	%r81, %r39, 2;
	setp.ne.s32	%p24, %r81, 0;
	not.pred 	%p25, %p24;
	mov.f32 	%f50, %f15;
	@%p25 bra 	BB4_28;
	bra.uni 	BB4_27;

BB4_27:
	mov.f32 	%f43, 0f00000000;
	mov.f32 	%f44, 0fBF800000;
	fma.rn.f32 	%f16, %f15, %f44, %f43;
	mov.f32 	%f50, %f16;

BB4_28:
	mov.f32 	%f17, %f50;

	st.param.f32	[func_retval0+0], %f17;
	ret;
}

	.file	1 "C:/ProgramData/NVIDIA Corporation/CUDA Samples/v10.1/0_Simple/simpleTextureDrv/simpleTexture_kernel.cu", 1562135901, 1455
	.file	2 "C:\\Program Files\\NVIDIA GPU Computing Toolkit\\CUDA\\v10.1\\include\\texture_indirect_functions.h", 1564378055, 16949

.section .debug_info {
 .b32 1323
 .b8 2
 .b8 0
 .b32 .debug_abbrev
 .b8 8
 .b8 1

 .b8 108
 .b8 103
 .b8 101
 .b8 110
 .b8 102
 .b8 101
 .b8 58
 .b8 32
 .b8 69
 .b8 68
 .b8 71
 .b8 32
 .b8 53
 .b8 46
 .b8 48

 .b8 0
 .b8 4
 .b8 67
 .b8 58
 .b8 47
 .b8 80
 .b8 114
 .b8 111
 .b8 103
 .b8 114
 .b8 97
 .b8 109
 .b8 68
 .b8 97
 .b8 116
 .b8 97
 .b8 47
 .b8 78
 .b8 86
 .b8 73
 .b8 68
 .b8 73
 .b8 65
 .b8 32
 .b8 67
 .b8 111
 .b8 114
 .b8 112
 .b8 111
 .b8 114
 .b8 97
 .b8 116
 .b8 105
 .b8 111
 .b8 110
 .b8 47
 .b8 67
 .b8 85
 .b8 68
 .b8 65
 .b8 32
 .b8 83
 .b8 97
 .b8 109
 .b8 112
 .b8 108
 .b8 101
 .b8 115
 .b8 47
 .b8 118
 .b8 49
 .b8 48
 .b8 46
 .b8 49
 .b8 47
 .b8 48
 .b8 95
 .b8 83
 .b8 105
 .b8 109
 .b8 112
 .b8 108
 .b8 101
 .b8 47
 .b8 115
 .b8 105
 .b8 109
 .b8 112
 .b8 108
 .b8 101
 .b8 84
 .b8 101
 .b8 120
 .b8 116
 .b8 117
 .b8 114
 .b8 101
 .b8 68
 .b8 114
 .b8 118
 .b8 47
 .b8 115
 .b8 105
 .b8 109
 .b8 112
 .b8 108
 .b8 101
 .b8 84
 .b8 101
 .b8 120
 .b8 116
 .b8 117
 .b8 114
 .b8 101
 .b8 95
 .b8 107
 .b8 101
 .b8 114
 .b8 110
 .b8 101
 .b8 108
 .b8 46
 .b8 99
 .b8 117

 .b8 0
 .b64 0
 .b32 .debug_line
 .b8 67
 .b8 58
 .b8 92
 .b8 80
 .b8 114
 .b8 111
 .b8 103
 .b8 114
 .b8 97
 .b8 109
 .b8 68
 .b8 97
 .b8 116
 .b8 97
 .b8 92
 .b8 78
 .b8 86
 .b8 73
 .b8 68
 .b8 73
 .b8 65
 .b8 32
 .b8 67
 .b8 111
 .b8 114
 .b8 112
 .b8 111
 .b8 114
 .b8 97
 .b8 116
 .b8 105
 .b8 111
 .b8 110
 .b8 92
 .b8 67
 .b8 85
 .b8 68
 .b8 65
 .b8 32
 .b8 83
 .b8 97
 .b8 109
 .b8 112
 .b8 108
 .b8 101
 .b8 115
 .b8 92
 .b8 118
 .b8 49
 .b8 48
 .b8 46
 .b8 49
 .b8 92
 .b8 48
 .b8 95
 .b8 83
 .b8 105
 .b8 109
 .b8 112
 .b8 108
 .b8 101
 .b8 92
 .b8 115
 .b8 105
 .b8 109
 .b8 112
 .b8 108
 .b8 101
 .b8 84
 .b8 101
 .b8 120
 .b8 116
 .b8 117
 .b8 114
 .b8 101
 .b8 68
 .b8 114
 .b8 118

 .b8 0
 .b8 2

 .b8 95
 .b8 90
 .b8 78
 .b8 55
 .b8 55
 .b8 95
 .b8 73
 .b8 78
 .b8 84
 .b8 69
 .b8 82
 .b8 78
 .b8 65
 .b8 76
 .b8 95
 .b8 53
 .b8 53
 .b8 95
 .b8 116
 .b8 109
 .b8 112
 .b8 120
 .b8 102
 .b8 116
 .b8 95
 .b8 48
 .b8 48
 .b8 48
 .b8 48
 .b8 50
 .b8 54
 .b8 53
 .b8 56
 .b8 95
 .b8 48
 .b8 48
 .b8 48
 .b8 48
 .b8 48
 .b8 48
 .b8 48
 .b8 48
 .b8 95
 .b8 55
 .b8 95
 .b8 115
 .b8 105
 .b8 109
 .b8 112
 .b8 108
 .b8 101
 .b8 84
 .b8 101
 .b8 120
 .b8 116
 .b8 117
 .b8 114
 .b8 101
 .b8 95
 .b8 107
 .b8 101
 .b8 114
 .b8 110
 .b8 101
 .b8 108
 .b8 95
 .b8 99
 .b8 112
 .b8 112
 .b8 49
 .b8 95
 .b8 105
 .b8 105
 .b8 95
 .b8 57
 .b8 53
 .b8 98
 .b8 102
 .b8 102
 .b8 99
 .b8 52
 .b8 98
 .b8 53
 .b8 116
 .b8 101
 .b8 120
 .b8 50
 .b8 68
 .b8 73
 .b8 102
 .b8 69
 .b8 69
 .b8 84
 .b8 95
 .b8 121
 .b8 102
 .b8 102

 .b8 0
 .b8 95
 .b8 90
 .b8 78
 .b8 55
 .b8 55
 .b8 95
 .b8 73
 .b8 78
 .b8 84
 .b8 69
 .b8 82
 .b8 78
 .b8 65
 .b8 76
 .b8 95
 .b8 53
 .b8 53
 .b8 95
 .b8 116
 .b8 109
 .b8 112
 .b8 120
 .b8 102
 .b8 116
 .b8 95
 .b8 48
 .b8 48
 .b8 48
 .b8 48
 .b8 50
 .b8 54
 .b8 53
 .b8 56
 .b8 95
 .b8 48
 .b8 48
 .b8 48
 .b8 48
 .b8 48
 .b8 48
 .b8 48
 .b8 48
 .b8 95
 .b8 55
 .b8 95
 .b8 115
 .b8 105
 .b8 109
 .b8 112
 .b8 108
 .b8 101
 .b8 84
 .b8 101
 .b8 120
 .b8 116
 .b8 117
 .b8 114
 .b8 101
 .b8 95
 .b8 107
 .b8 101
 .b8 114
 .b8 110
 .b8 101
 .b8 108
 .b8 95
 .b8 99
 .b8 112
 .b8 112
 .b8 49
 .b8 95
 .b8 105
 .b8 105
 .b8 95
 .b8 57
 .b8 53
 .b8 98
 .b8 102
 .b8 102
 .b8 99
 .b8 52
 .b8 98
 .b8 53
 .b8 116
 .b8 101
 .b8 120
 .b8 50
 .b8 68
 .b8 73
 .b8 102
 .b8 69
 .b8 69
 .b8 84
 .b8 95
 .b8 121
 .b8 102
 .b8 102

 .b8 0
 .b8 2
 .b8 150
 .b32 544
 .b64 func_begin0
 .b64 func_end0
 .b8 1
 .b8 156
 .b8 3

 .b8 116
 .b8 101
 .b8 120
 .b8 79
 .b8 98
 .b8 106
 .b8 101
 .b8 99
 .b8 116

 .b8 0
 .b8 2
 .b8 150
 .b32 1233
 .b8 6
 .b8 144
 .b8 177
 .b8 200
 .b8 201
 .b8 171
 .b8 2
 .b8 2
 .b8 3

 .b8 120

 .b8 0
 .b8 2
 .b8 150
 .b32 544
 .b8 5
 .b8 144
 .b8 177
 .b8 204
 .b8 149
 .b8 1
 .b8 2
 .b8 3

 .b8 121

 .b8 0
 .b8 2
 .b8 150
 .b32 544
 .b8 5
 .b8 144
 .b8 178
 .b8 204
 .b8 149
 .b8 1
 .b8 2
 .b8 4

 .b64 tmp0
 .b64 tmp1
 .b8 5

 .b8 114
 .b8 101
 .b8 116

 .b8 0
 .b8 2
 .b8 153
 .b32 544
 .b8 11
 .b8 3
 .b64 __local_depot0
 .b8 35
 .b8 0

 .b8 6
 .b8 0
 .b8 0
 .b8 6

 .b8 102
 .b8 108
 .b8 111
 .b8 97
 .b8 116

 .b8 0
 .b8 4
 .b8 4
 .b8 2

 .b8 95
 .b8 90
 .b8 78
 .b8 55
 .b8 55
 .b8 95
 .b8 73
 .b8 78
 .b8 84
 .b8 69
 .b8 82
 .b8 78
 .b8 65
 .b8 76
 .b8 95
 .b8 53
 .b8 53
 .b8 95
 .b8 116
 .b8 109
 .b8 112
 .b8 120
 .b8 102
 .b8 116
 .b8 95
 .b8 48
 .b8 48
 .b8 48
 .b8 48
 .b8 50
 .b8 54
 .b8 53
 .b8 56
 .b8 95
 .b8 48
 .b8 48
 .b8 48
 .b8 48
 .b8 48
 .b8 48
 .b8 48
 .b8 48
 .b8 95
 .b8 55
 .b8 95
 .b8 115
 .b8 105
 .b8 109
 .b8 112
 .b8 108
 .b8 101
 .b8 84
 .b8 101
 .b8 120
 .b8 116
 .b8 117
 .b8 114
 .b8 101
 .b8 95
 .b8 107
 .b8 101
 .b8 114
 .b8 110
 .b8 101
 .b8 108
 .b8 95
 .b8 99
 .b8 112
 .b8 112
 .b8 49
 .b8 95
 .b8 105
 .b8 105
 .b8 95
 .b8 57
 .b8 53
 .b8 98
 .b8 102
 .b8 102
 .b8 99
 .b8 52
 .b8 98
 .b8 53
 .b8 116
 .b8 101
 .b8 120
 .b8 50
 .b8 68
 .b8 73
 .b8 102
 .b8 69
 .b8 69
 .b8 78
 .b8 49
 .b8 53
 .b8 95
 .b8 95
 .b8 110
 .b8 118
 .b8 95
 .b8 105
 .b8 116
 .b8 101
 .b8 120
 .b8 95
 .b8 116
 .b8 114
 .b8 97
 .b8 105
 .b8 116
 .b8 73
 .b8 84
 .b8 95
 .b8 69
 .b8 52
 .b8 116
 .b8 121
 .b8 112
 .b8 101
 .b8 69
 .b8 80
 .b8 83
 .b8 50
 .b8 95
 .b8 121
 .b8 102
 .b8 102

 .b8 0
 .b8 95
 .b8 90
 .b8 78
 .b8 55
 .b8 55
 .b8 95
 .b8 73
 .b8 78
 .b8 84
 .b8 69
 .b8 82
 .b8 78
 .b8 65
 .b8 76
 .b8 95
 .b8 53
 .b8 53
 .b8 95
 .b8 116
 .b8 109
 .b8 112
 .b8 120
 .b8 102
 .b8 116
 .b8 95
 .b8 48
 .b8 48
 .b8 48
 .b8 48
 .b8 50
 .b8 54
 .b8 53
 .b8 56
 .b8 95
 .b8 48
 .b8 48
 .b8 48
 .b8 48
 .b8 48
 .b8 48
 .b8 48
 .b8 48
 .b8 95
 .b8 55
 .b8 95
 .b8 115
 .b8 105
 .b8 109
 .b8 112
 .b8 108
 .b8 101
 .b8 84
 .b8 101
 .b8 120
 .b8 116
 .b8 117
 .b8 114
 .b8 101
 .b8 95
 .b8 107
 .b8 101
 .b8 114
 .b8 110
 .b8 101
 .b8 108
 .b8 95
 .b8 99
 .b8 112
 .b8 112
 .b8 49
 .b8 95
 .b8 105
 .b8 105
 .b8 95
 .b8 57
 .b8 53
 .b8 98
 .b8 102
 .b8 102
 .b8 99
 .b8 52
 .b8 98
 .b8 53
 .b8 116
 .b8 101
 .b8 120
 .b8 50
 .b8 68
 .b8 73
 .b8 102
 .b8 69
 .b8 69
 .b8 78
 .b8 49
 .b8 53
 .b8 95
 .b8 95
 .b8 110
 .b8 118
 .b8 95
 .b8 105
 .b8 116
 .b8 101
 .b8 120
 .b8 95
 .b8 116
 .b8 114
 .b8 97
 .b8 105
 .b8 116
 .b8 73
 .b8 84
 .b8 95
 .b8 69
 .b8 52
 .b8 116
 .b8 121
 .b8 112
 .b8 101
 .b8 69
 .b8 80
 .b8 83
 .b8 50
 .b8 95
 .b8 121
 .b8 102
 .b8 102

 .b8 0
 .b8 2
 .b8 142
 .b32 905
 .b64 func_begin1
 .b64 func_end1
 .b8 1
 .b8 156
 .b8 3

 .b8 112
 .b8 116
 .b8 114

 .b8 0
 .b8 2
 .b8 142
 .b32 1297
 .b8 6
 .b8 144
 .b8 177
 .b8 200
 .b8 201
 .b8 171
 .b8 2
 .b8 2
 .b8 3

 .b8 111
 .b8 98
 .b8 106

 .b8 0
 .b8 2
 .b8 142
 .b32 1233
 .b8 6
 .b8 144
 .b8 178
 .b8 200
 .b8 201
 .b8 171
 .b8 2
 .b8 2
 .b8 3

 .b8 120

 .b8 0
 .b8 2
 .b8 142
 .b32 544
 .b8 5
 .b8 144
 .b8 177
 .b8 204
 .b8 149
 .b8 1
 .b8 2
 .b8 3

 .b8 121

 .b8 0
 .b8 2
 .b8 142
 .b32 544
 .b8 5
 .b8 144
 .b8 178
 .b8 204
 .b8 149
 .b8 1
 .b8 2
 .b8 0
 .b8 7

 .b32 940
 .b8 95
 .b8 90
 .b8 78
 .b8 49
 .b8 53
 .b8 95
 .b8 95
 .b8 110
 .b8 118
 .b8 95
 .b8 105
 .b8 116
 .b8 101
 .b8 120
 .b8 95
 .b8 116
 .b8 114
 .b8 97
 .b8 105
 .b8 116
 .b8 73
 .b8 102
 .b8 69
 .b8 52
 .b8 116
 .b8 121
 .b8 112
 .b8 101
 .b8 69

 .b8 0
 .b8 8

 .b8 118
 .b8 111
 .b8 105
 .b8 100

 .b8 0
 .b8 9

 .b8 116
 .b8 114
 .b8 97
 .b8 110
 .b8 115
 .b8 102
 .b8 111
 .b8 114
 .b8 109
 .b8 75
 .b8 101
 .b8 114
 .b8 110
 .b8 101
 .b8 108

 .b8 0
 .b8 116
 .b8 114
 .b8 97
 .b8 110
 .b8 115
 .b8 102
 .b8 111
 .b8 114
 .b8 109
 .b8 75
 .b8 101
 .b8 114
 .b8 110
 .b8 101
 .b8 108

 .b8 0
 .b8 1
 .b8 22
 .b32 940
 .b8 1
 .b64 func_begin2
 .b64 func_end2
 .b8 1
 .b8 156
 .b8 3

 .b8 103
 .b8 95
 .b8 111
 .b8 100
 .b8 97
 .b8 116
 .b8 97

 .b8 0
 .b8 1
 .b8 22
 .b32 1297
 .b8 9
 .b8 3
 .b64 transformKernel_param_0
 .b8 7
 .b8 3

 .b8 119
 .b8 105
 .b8 100
 .b8 116
 .b8 104

 .b8 0
 .b8 1
 .b8 22
 .b32 1303
 .b8 9
 .b8 3
 .b64 transformKernel_param_1
 .b8 7
 .b8 3

 .b8 104
 .b8 101
 .b8 105
 .b8 103
 .b8 104
 .b8 116

 .b8 0
 .b8 1
 .b8 22
 .b32 1303
 .b8 9
 .b8 3
 .b64 transformKernel_param_2
 .b8 7
 .b8 3

 .b8 116
 .b8 104
 .b8 101
 .b8 116
 .b8 97

 .b8 0
 .b8 1
 .b8 22
 .b32 544
 .b8 5
 .b8 144
 .b8 177
 .b8 204
 .b8 149
 .b8 1
 .b8 2
 .b8 3

 .b8 116
 .b8 101
 .b8 120

 .b8 0
 .b8 1
 .b8 22
 .b32 1280
 .b8 9
 .b8 3
 .b64 transformKernel_param_4
 .b8 7
 .b8 4

 .b64 tmp4
 .b64 tmp13
 .b8 5

 .b8 120

 .b8 0
 .b8 1
 .b8 25
 .b32 1310
 .b8 5
 .b8 144
 .b8 183
 .b8 228
 .b8 149
 .b8 1
 .b8 2
 .b8 5

 .b8 121

 .b8 0
 .b8 1
 .b8 26
 .b32 1310
 .b8 6
 .b8 144
 .b8 178
 .b8 226
 .b8 200
 .b8 171
 .b8 2
 .b8 2
 .b8 5

 .b8 117

 .b8 0
 .b8 1
 .b8 28
 .b32 544
 .b8 5
 .b8 144
 .b8 181
 .b8 204
 .b8 149
 .b8 1
 .b8 2
 .b8 5

 .b8 118

 .b8 0
 .b8 1
 .b8 29
 .b32 544
 .b8 5
 .b8 144
 .b8 185
 .b8 204
 .b8 149
 .b8 1
 .b8 2
 .b8 10

 .b8 116
 .b8 117

 .b8 0
 .b8 1
 .b8 30
 .b32 544
 .b32 .debug_loc
 .b8 10

 .b8 116
 .b8 118

 .b8 0
 .b8 1
 .b8 31
 .b32 544
 .b32 .debug_loc+64
 .b8 0
 .b8 0
 .b8 7

 .b32 1258
 .b8 99
 .b8 117
 .b8 100
 .b8 97
 .b8 84
 .b8 101
 .b8 120
 .b8 116
 .b8 117
 .b8 114
 .b8 101
 .b8 79
 .b8 98
 .b8 106
 .b8 101
 .b8 99
 .b8 116
 .b8 95
 .b8 116

 .b8 0
 .b8 6

 .b8 117
 .b8 110
 .b8 115
 .b8 105
 .b8 103
 .b8 110
 .b8 101
 .b8 100
 .b8 32
 .b8 108
 .b8 111
 .b8 110
 .b8 103
 .b8 32
 .b8 108
 .b8 111
 .b8 110
 .b8 103

 .b8 0
 .b8 7
 .b8 8
 .b8 7

 .b32 1258
 .b8 67
 .b8 85
 .b8 116
 .b8 101
 .b8 120
 .b8 79
 .b8 98
 .b8 106
 .b8 101
 .b8 99
 .b8 116

 .b8 0
 .b8 11

 .b32 544
 .b8 12
 .b8 6

 .b8 105
 .b8 110
 .b8 116

 .b8 0
 .b8 5
 .b8 4
 .b8 6

 .b8 117
 .b8 110
 .b8 115
 .b8 105
 .b8 103
 .b8 110
 .b8 101
 .b8 100
 .b8 32
 .b8 105
 .b8 110
 .b8 116

 .b8 0
 .b8 7
 .b8 4
 .b8 0
}
.section .debug_abbrev {
 .b8 1

 .b8 17

 .b8 1

 .b8 37

 .b8 8

 .b8 19

 .b8 11

 .b8 3

 .b8 8

 .b8 17

 .b8 1

 .b8 16

 .b8 6

 .b8 27

 .b8 8

 .b8 0

 .b8 0

 .b8 2

 .b8 46

 .b8 1

 .b8 135
 .b8 64

 .b8 8

 .b8 3

 .b8 8

 .b8 58

 .b8 11

 .b8 59

 .b8 11

 .b8 73

 .b8 19

 .b8 17

 .b8 1

 .b8 18

 .b8 1

 .b8 64

 .b8 10

 .b8 0

 .b8 0

 .b8 3

 .b8 5

 .b8 0

 .b8 3

 .b8 8

 .b8 58

 .b8 11

 .b8 59

 .b8 11

 .b8 73

 .b8 19

 .b8 2

 .b8 10

 .b8 51

 .b8 11

 .b8 0

 .b8 0

 .b8 4

 .b8 11

 .b8 1

 .b8 17

 .b8 1

 .b8 18

 .b8 1

 .b8 0

 .b8 0

 .b8 5

 .b8 52

 .b8 0

 .b8 3

 .b8 8

 .b8 58

 .b8 11

 .b8 59

 .b8 11

 .b8 73

 .b8 19

 .b8 2

 .b8 10

 .b8 51

 .b8 11

 .b8 0

 .b8 0

 .b8 6

 .b8 36

 .b8 0

 .b8 3

 .b8 8

 .b8 62

 .b8 11

 .b8 11

 .b8 11

 .b8 0

 .b8 0

 .b8 7

 .b8 22

 .b8 0

 .b8 73

 .b8 19

 .b8 3

 .b8 8

 .b8 0

 .b8 0

 .b8 8

 .b8 59

 .b8 0

 .b8 3

 .b8 8

 .b8 0

 .b8 0

 .b8 9

 .b8 46

 .b8 1

 .b8 135
 .b8 64

 .b8 8

 .b8 3

 .b8 8

 .b8 58

 .b8 11

 .b8 59

 .b8 11

 .b8 73

 .b8 19

 .b8 63

 .b8 12

 .b8 17

 .b8 1

 .b8 18

 .b8 1

 .b8 64

 .b8 10

 .b8 0

 .b8 0

 .b8 10

 .b8 52

 .b8 0

 .b8 3

 .b8 8

 .b8 58

 .b8 11

 .b8 59

 .b8 11

 .b8 73

 .b8 19

 .b8 2

 .b8 6

 .b8 0

 .b8 0

 .b8 11

 .b8 15

 .b8 0

 .b8 73

 .b8 19

 .b8 51

 .b8 11

 .b8 0

 .b8 0

 .b8 0

}
.section .debug_loc {
 .b64 tmp9
 .b64 tmp11
 .b8 6
 .b8 0
 .b8 144
 .b8 180
 .b8 226
 .b8 152
 .b8 171
 .b8 2
 .b64 tmp11
 .b64 func_end2
 .b8 6
 .b8 0
 .b8 144
 .b8 177
 .b8 228
 .b8 152
 .b8 171
 .b8 2
 .b64 0
 .b64 0
 .b64 tmp10
 .b64 tmp12
 .b8 6
 .b8 0
 .b8 144
 .b8 185
 .b8 226
 .b8 152
 .b8 171
 .b8 2
 .b64 tmp12
 .b64 func_end2
 .b8 6
 .b8 0
 .b8 144
 .b8 179
 .b8 228
 .b8 152
 .b8 171
 .b8 2
 .b64 0
 .b64 0
}
.section .debug_ranges {
}
.section .debug_pubnames {
 .b32 268
 .b8 2
 .b8 0
 .b32 .debug_info
 .b32 1323
 .b32 553
 .b8 95
 .b8 90
 .b8 78
 .b8 55
 .b8 55
 .b8 95
 .b8 73
 .b8 78
 .b8 84
 .b8 69
 .b8 82
 .b8 78
 .b8 65
 .b8 76
 .b8 95
 .b8 53
 .b8 53
 .b8 95
 .b8 116
 .b8 109
 .b8 112
 .b8 120
 .b8 102
 .b8 116
 .b8 95
 .b8 48
 .b8 48
 .b8 48
 .b8 48
 .b8 50
 .b8 54
 .b8 53
 .b8 56
 .b8 95
 .b8 48
 .b8 48
 .b8 48
 .b8 48
 .b8 48
 .b8 48
 .b8 48
 .b8 48
 .b8 95
 .b8 55
 .b8 95
 .b8 115
 .b8 105
 .b8 109
 .b8 112
 .b8 108
 .b8 101
 .b8 84
 .b8 101
 .b8 120
 .b8 116
 .b8 117
 .b8 114
 .b8 101
 .b8 95
 .b8 107
 .b8 101
 .b8 114
 .b8 110
 .b8 101
 .b8 108
 .b8 95
 .b8 99
 .b8 112
 .b8 112
 .b8 49
 .b8 95
 .b8 105
 .b8 105
 .b8 95
 .b8 57
 .b8 53
 .b8 98
 .b8 102
 .b8 102
 .b8 99
 .b8 52
 .b8 98
 .b8 53
 .b8 116
 .b8 101
 .b8 120
 .b8 50
 .b8 68
 .b8 73
 .b8 102
 .b8 69
 .b8 69
 .b8 78
 .b8 49
 .b8 53
 .b8 95
 .b8 95
 .b8 110
 .b8 118
 .b8 95
 .b8 105
 .b8 116
 .b8 101
 .b8 120
 .b8 95
 .b8 116
 .b8 114
 .b8 97
 .b8 105
 .b8 116
 .b8 73
 .b8 84
 .b8 95
 .b8 69
 .b8 52
 .b8 116
 .b8 121
 .b8 112
 .b8 101
 .b8 69
 .b8 80
 .b8 83
 .b8 50
 .b8 95
 .b8 121
 .b8 102
 .b8 102
 .b8 0

 .b32 223
 .b8 95
 .b8 90
 .b8 78
 .b8 55
 .b8 55
 .b8 95
 .b8 73
 .b8 78
 .b8 84
 .b8 69
 .b8 82
 .b8 78
 .b8 65
 .b8 76
 .b8 95
 .b8 53
 .b8 53
 .b8 95
 .b8 116
 .b8 109
 .b8 112
 .b8 120
 .b8 102
 .b8 116
 .b8 95
 .b8 48
 .b8 48
 .b8 48
 .b8 48
 .b8 50
 .b8 54
 .b8 53
 .b8 56
 .b8 95
 .b8 48
 .b8 48
 .b8 48
 .b8 48
 .b8 48
 .b8 48
 .b8 48
 .b8 48
 .b8 95
 .b8 55
 .b8 95
 .b8 115
 .b8 105
 .b8 109
 .b8 112
 .b8 108
 .b8 101
 .b8 84
 .b8 101
 .b8 120
 .b8 116
 .b8 117
 .b8 114
 .b8 101
 .b8 95
 .b8 107
 .b8 101
 .b8 114
 .b8 110
 .b8 101
 .b8 108
 .b8 95
 .b8 99
 .b8 112
 .b8 112
 .b8 49
 .b8 95
 .b8 105
 .b8 105
 .b8 95
 .b8 57
 .b8 53
 .b8 98
 .b8 102
 .b8 102
 .b8 99
 .b8 52
 .b8 98
 .b8 53
 .b8 116
 .b8 101
 .b8 120
 .b8 50
 .b8 68
 .b8 73
 .b8 102
 .b8 69
 .b8 69
 .b8 84
 .b8 95
 .b8 121
 .b8 102
 .b8 102
 .b8 0

 .b32 946
 .b8 116
 .b8 114
 .b8 97
 .b8 110
 .b8 115
 .b8 102
 .b8 111
 .b8 114
 .b8 109
 .b8 75
 .b8 101
 .b8 114
 .b8 110
 .b8 101
 .b8 108
 .b8 0

 .b32 0
}


// ===== COMPILED SASS (sm_100) =====

	.target	sm_100

	.elftype	@"ET_EXEC"


//--------------------- .note.nv.tkinfo           --------------------------
	.section	.note.nv.tkinfo,"",@"SHT_NOTE"
	.sectionflags	@"SHF_NOTE_NV_TKINFO"
	.tkinfo
        /*0018*/ 	.word	0x00000002
        /*0030*/ 	.string	""
        /*0030*/ 	.string	"ptxas"
        /*0030*/ 	.string	"Cuda compilation tools, release 13.0, V13.0.88"
        /*0030*/ 	.string	"Build cuda_13.0.r13.0/compiler.36424714_0"
        /*0030*/ 	.string	"-arch sm_100 "



//--------------------- .note.nv.cuinfo           --------------------------
	.section	.note.nv.cuinfo,"",@"SHT_NOTE"
	.sectionflags	@"SHF_NOTE_NV_CUINFO"
        /*0018*/ 	.short	0x0002
        /*001a*/ 	.short	0x001e
        /*001c*/ 	.short	0x0082
	.zero		2


//--------------------- .nv.info                  --------------------------
	.section	.nv.info,"",@"SHT_CUDA_INFO"
	.align	4


	//----- nvinfo : EIATTR_REGCOUNT
	.align		4
        /*0000*/ 	.byte	0x04, 0x2f
        /*0002*/ 	.short	(.L_2 - .L_1)
	.align		4
.L_1:
        /*0004*/ 	.word	index@(_ZN77_INTERNAL_55_tmpxft_00002658_00000000_7_simpleTexture_kernel_cpp1_ii_95bffc4b5tex2DIfEET_yff)
        /*0008*/ 	.word	0x0000001a


	//----- nvinfo : EIATTR_FRAME_SIZE
	.align		4
.L_2:
        /*000c*/ 	.byte	0x04, 0x11
        /*000e*/ 	.short	(.L_4 - .L_3)
	.align		4
.L_3:
        /*0010*/ 	.word	index@(_ZN77_INTERNAL_55_tmpxft_00002658_00000000_7_simpleTexture_kernel_cpp1_ii_95bffc4b5tex2DIfEET_yff)
        /*0014*/ 	.word	0x00000028


	//----- nvinfo : EIATTR_GEN_ERRBAR_AT_EXIT
	.align		4
.L_4:
        /*0018*/ 	.byte	0x01, 0x53
	.zero		2


	//----- nvinfo : EIATTR_REGCOUNT
	.align		4
        /*001c*/ 	.byte	0x04, 0x2f
        /*001e*/ 	.short	(.L_6 - .L_5)
	.align		4
.L_5:
        /*0020*/ 	.word	index@(cosf)
        /*0024*/ 	.word	0x00000023


	//----- nvinfo : EIATTR_FRAME_SIZE
	.align		4
.L_6:
        /*0028*/ 	.byte	0x04, 0x11
        /*002a*/ 	.short	(.L_8 - .L_7)
	.align		4
.L_7:
        /*002c*/ 	.word	index@(cosf)
        /*0030*/ 	.word	0x00000030


	//----- nvinfo : EIATTR_GEN_ERRBAR_AT_EXIT
	.align		4
.L_8:
        /*0034*/ 	.byte	0x01, 0x53
	.zero		2


	//----- nvinfo : EIATTR_REGCOUNT
	.align		4
        /*0038*/ 	.byte	0x04, 0x2f
        /*003a*/ 	.short	(.L_10 - .L_9)
	.align		4
.L_9:
        /*003c*/ 	.word	index@(sinf)
        /*0040*/ 	.word	0x00000023


	//----- nvinfo : EIATTR_FRAME_SIZE
	.align		4
.L_10:
        /*0044*/ 	.byte	0x04, 0x11
        /*0046*/ 	.short	(.L_12 - .L_11)
	.align		4
.L_11:
        /*0048*/ 	.word	index@(sinf)
        /*004c*/ 	.word	0x00000030


	//----- nvinfo : EIATTR_GEN_ERRBAR_AT_EXIT
	.align		4
.L_12:
        /*0050*/ 	.byte	0x01, 0x53
	.zero		2


	//----- nvinfo : EIATTR_REGCOUNT
	.align		4
        /*0054*/ 	.byte	0x04, 0x2f
        /*0056*/ 	.short	(.L_14 - .L_13)
	.align		4
.L_13:
        /*0058*/ 	.word	index@(_ZN77_INTERNAL_55_tmpxft_00002658_00000000_7_simpleTexture_kernel_cpp1_ii_95bffc4b5tex2DIfEEN15__nv_itex_traitIT_E4typeEPS2_yff)
        /*005c*/ 	.word	0x0000002c


	//----- nvinfo : EIATTR_FRAME_SIZE
	.align		4
.L_14:
        /*0060*/ 	.byte	0x04, 0x11
        /*0062*/ 	.short	(.L_16 - .L_15)
	.align		4
.L_15:
        /*0064*/ 	.word	index@(_ZN77_INTERNAL_55_tmpxft_00002658_00000000_7_simpleTexture_kernel_cpp1_ii_95bffc4b5tex2DIfEEN15__nv_itex_traitIT_E4typeEPS2_yff)
        /*0068*/ 	.word	0x00000018


	//----- nvinfo : EIATTR_GEN_ERRBAR_AT_EXIT
	.align		4
.L_16:
        /*006c*/ 	.byte	0x01, 0x53
	.zero		2


	//----- nvinfo : EIATTR_REGCOUNT
	.align		4
        /*0070*/ 	.byte	0x04, 0x2f
        /*0072*/ 	.short	(.L_18 - .L_17)
	.align		4
.L_17:
        /*0074*/ 	.word	index@(__cuda_sm3x_div_rn_noftz_f32_slowpath)
        /*0078*/ 	.word	0x00000018


	//----- nvinfo : EIATTR_FRAME_SIZE
	.align		4
.L_18:
        /*007c*/ 	.byte	0x04, 0x11
        /*007e*/ 	.short	(.L_20 - .L_19)
	.align		4
.L_19:
        /*0080*/ 	.word	index@(__cuda_sm3x_div_rn_noftz_f32_slowpath)
        /*0084*/ 	.word	0x00000000


	//----- nvinfo : EIATTR_GEN_ERRBAR_AT_EXIT
	.align		4
.L_20:
        /*0088*/ 	.byte	0x01, 0x53
	.zero		2


	//----- nvinfo : EIATTR_REGCOUNT
	.align		4
        /*008c*/ 	.byte	0x04, 0x2f
        /*008e*/ 	.short	(.L_22 - .L_21)
	.align		4
.L_21:
        /*0090*/ 	.word	index@(transformKernel)
        /*0094*/ 	.word	0x0000002c


	//----- nvinfo : EIATTR_FRAME_SIZE
	.align		4
.L_22:
        /*0098*/ 	.byte	0x04, 0x11
        /*009a*/ 	.short	(.L_24 - .L_23)
	.align		4
.L_23:
        /*009c*/ 	.word	index@(transformKernel)
        /*00a0*/ 	.word	0x00000000


	//----- nvinfo : EIATTR_GEN_ERRBAR_AT_EXIT
	.align		4
.L_24:
        /*00a4*/ 	.byte	0x01, 0x53
	.zero		2


	//----- nvinfo : EIATTR_MIN_STACK_SIZE
	.align		4
        /*00a8*/ 	.byte	0x04, 0x12
        /*00aa*/ 	.short	(.L_26 - .L_25)
	.align		4
.L_25:
        /*00ac*/ 	.word	index@(transformKernel)
        /*00b0*/ 	.word	0x00000040
.L_26:


//--------------------- .nv.compat                --------------------------
	.section	.nv.compat,"",@"SHT_CUDA_COMPAT_INFO"
	.align	4
        /*0000*/ 	.byte	0x02, 0x09, 0x00, 0x00, 0x02, 0x02, 0x02, 0x00, 0x02, 0x05, 0x05, 0x00, 0x03, 0x07, 0x01, 0x01
        /*0010*/ 	.byte	0x02, 0x03, 0x00, 0x00, 0x02, 0x06, 0x01, 0x00, 0x04, 0x0b, 0x08, 0x00, 0x01, 0x00, 0x00, 0x00
        /*0020*/ 	.byte	0x00, 0x00, 0x00, 0x00


//--------------------- .nv.info.transformKernel  --------------------------
	.section	.nv.info.transformKernel,"",@"SHT_CUDA_INFO"
	.sectionflags	@""
	.align	4


	//----- nvinfo : EIATTR_CUDA_API_VERSION
	.align		4
        /*0000*/ 	.byte	0x04, 0x37
        /*0002*/ 	.short	(.L_28 - .L_27)
.L_27:
        /*0004*/ 	.word	0x00000082


	//----- nvinfo : EIATTR_KPARAM_INFO
	.align		4
.L_28:
        /*0008*/ 	.byte	0x04, 0x17
        /*000a*/ 	.short	(.L_30 - .L_29)
.L_29:
        /*000c*/ 	.word	0x00000000
        /*0010*/ 	.short	0x0004
        /*0012*/ 	.short	0x0018
        /*0014*/ 	.byte	0x00, 0xf0, 0x21, 0x00


	//----- nvinfo : EIATTR_KPARAM_INFO
	.align		4
.L_30:
        /*0018*/ 	.byte	0x04, 0x17
        /*001a*/ 	.short	(.L_32 - .L_31)
.L_31:
        /*001c*/ 	.word	0x00000000
        /*0020*/ 	.short	0x0003
        /*0022*/ 	.short	0x0010
        /*0024*/ 	.byte	0x00, 0xf0, 0x11, 0x00


	//----- nvinfo : EIATTR_KPARAM_INFO
	.align		4
.L_32:
        /*0028*/ 	.byte	0x04, 0x17
        /*002a*/ 	.short	(.L_34 - .L_33)
.L_33:
        /*002c*/ 	.word	0x00000000
        /*0030*/ 	.short	0x0002
        /*0032*/ 	.short	0x000c
        /*0034*/ 	.byte	0x00, 0xf0, 0x11, 0x00


	//----- nvinfo : EIATTR_KPARAM_INFO
	.align		4
.L_34:
        /*0038*/ 	.byte	0x04, 0x17
        /*003a*/ 	.short	(.L_36 - .L_35)
.L_35:
        /*003c*/ 	.word	0x00000000
        /*0040*/ 	.short	0x0001
        /*0042*/ 	.short	0x0008
        /*0044*/ 	.byte	0x00, 0xf0, 0x11, 0x00


	//----- nvinfo : EIATTR_KPARAM_INFO
	.align		4
.L_36:
        /*0048*/ 	.byte	0x04, 0x17
        /*004a*/ 	.short	(.L_38 - .L_37)
.L_37:
        /*004c*/ 	.word	0x00000000
        /*0050*/ 	.short	0x0000
        /*0052*/ 	.short	0x0000
        /*0054*/ 	.byte	0x00, 0xf0, 0x21, 0x00


	//----- nvinfo : EIATTR_SPARSE_MMA_MASK
	.align		4
.L_38:
        /*0058*/ 	.byte	0x03, 0x50
        /*005a*/ 	.short	0x0000


	//----- nvinfo : EIATTR_MAXREG_COUNT
	.align		4
        /*005c*/ 	.byte	0x03, 0x1b
        /*005e*/ 	.short	0x00ff


	//----- nvinfo : EIATTR_MERCURY_ISA_VERSION
	.align		4
        /*0060*/ 	.byte	0x03, 0x5f
        /*0062*/ 	.short	0x0101


	//----- nvinfo : EIATTR_VRC_CTA_INIT_COUNT
	.align		4
        /*0064*/ 	.byte	0x02, 0x4a
	.zero		1
	.zero		1


	//----- nvinfo : EIATTR_EXIT_INSTR_OFFSETS
	.align		4
        /*0068*/ 	.byte	0x04, 0x1c
        /*006a*/ 	.short	(.L_40 - .L_39)


	//   ....[0]....
.L_39:
        /*006c*/ 	.word	0x00001050


	//   ....[1]....
        /*0070*/ 	.word	0x00001090


	//----- nvinfo : EIATTR_CRS_STACK_SIZE
	.align		4
.L_40:
        /*0074*/ 	.byte	0x04, 0x1e
        /*0076*/ 	.short	(.L_42 - .L_41)
.L_41:
        /*0078*/ 	.word	0x00000000


	//----- nvinfo : EIATTR_CBANK_PARAM_SIZE
	.align		4
.L_42:
        /*007c*/ 	.byte	0x03, 0x19
        /*007e*/ 	.short	0x0020


	//----- nvinfo : EIATTR_PARAM_CBANK
	.align		4
        /*0080*/ 	.byte	0x04, 0x0a
        /*0082*/ 	.short	(.L_44 - .L_43)
	.align		4
.L_43:
        /*0084*/ 	.word	index@(.nv.constant0.transformKernel)
        /*0088*/ 	.short	0x0380
        /*008a*/ 	.short	0x0020


	//----- nvinfo : EIATTR_SW_WAR
	.align		4
.L_44:
        /*008c*/ 	.byte	0x04, 0x36
        /*008e*/ 	.short	(.L_46 - .L_45)
.L_45:
        /*0090*/ 	.word	0x00000008
.L_46:


//--------------------- .nv.info.__cuda_sm3x_div_rn_noftz_f32_slowpath --------------------------
	.section	.nv.info.__cuda_sm3x_div_rn_noftz_f32_slowpath,"",@"SHT_CUDA_INFO"
	.sectionflags	@""
	.align	4


	//----- nvinfo : EIATTR_CUDA_API_VERSION
	.align		4
        /*0000*/ 	.byte	0x04, 0x37
        /*0002*/ 	.short	(.L_48 - .L_47)
.L_47:
        /*0004*/ 	.word	0x00000082


	//----- nvinfo : EIATTR_SPARSE_MMA_MASK
	.align		4
.L_48:
        /*0008*/ 	.byte	0x03, 0x50
        /*000a*/ 	.short	0x0000


	//----- nvinfo : EIATTR_MERCURY_ISA_VERSION
	.align		4
        /*000c*/ 	.byte	0x03, 0x5f
        /*000e*/ 	.short	0x0101


	//----- nvinfo : EIATTR_VRC_CTA_INIT_COUNT
	.align		4
        /*0010*/ 	.byte	0x02, 0x4a
	.zero		1
	.zero		1


	//----- nvinfo : EIATTR_CRS_STACK_SIZE
	.align		4
        /*0014*/ 	.byte	0x04, 0x1e
        /*0016*/ 	.short	(.L_50 - .L_49)
.L_49:
        /*0018*/ 	.word	0x00000000


	//----- nvinfo : EIATTR_SW_WAR
	.align		4
.L_50:
        /*001c*/ 	.byte	0x04, 0x36
        /*001e*/ 	.short	(.L_52 - .L_51)
.L_51:
        /*0020*/ 	.word	0x00000008
.L_52:


//--------------------- .nv.info._ZN77_INTERNAL_55_tmpxft_00002658_00000000_7_simpleTexture_kernel_cpp1_ii_95bffc4b5tex2DIfEEN15__nv_itex_traitIT_E4typeEPS2_yff --------------------------
	.section	.nv.info._ZN77_INTERNAL_55_tmpxft_00002658_00000000_7_simpleTexture_kernel_cpp1_ii_95bffc4b5tex2DIfEEN15__nv_itex_traitIT_E4typeEPS2_yff,"",@"SHT_CUDA_INFO"
	.sectionflags	@""
	.align	4


	//----- nvinfo : EIATTR_CUDA_API_VERSION
	.align		4
        /*0000*/ 	.byte	0x04, 0x37
        /*0002*/ 	.short	(.L_54 - .L_53)
.L_53:
        /*0004*/ 	.word	0x00000082


	//----- nvinfo : EIATTR_SPARSE_MMA_MASK
	.align		4
.L_54:
        /*0008*/ 	.byte	0x03, 0x50
        /*000a*/ 	.short	0x0000


	//----- nvinfo : EIATTR_MERCURY_ISA_VERSION
	.align		4
        /*000c*/ 	.byte	0x03, 0x5f
        /*000e*/ 	.short	0x0101


	//----- nvinfo : EIATTR_VRC_CTA_INIT_COUNT
	.align		4
        /*0010*/ 	.byte	0x02, 0x4a
	.zero		1
	.zero		1


	//----- nvinfo : EIATTR_SW_WAR
	.align		4
        /*0014*/ 	.byte	0x04, 0x36
        /*0016*/ 	.short	(.L_56 - .L_55)
.L_55:
        /*0018*/ 	.word	0x00000008
.L_56:


//--------------------- .nv.info.sinf             --------------------------
	.section	.nv.info.sinf,"",@"SHT_CUDA_INFO"
	.sectionflags	@""
	.align	4


	//----- nvinfo : EIATTR_CUDA_API_VERSION
	.align		4
        /*0000*/ 	.byte	0x04, 0x37
        /*0002*/ 	.short	(.L_58 - .L_57)
.L_57:
        /*0004*/ 	.word	0x00000082


	//----- nvinfo : EIATTR_SPARSE_MMA_MASK
	.align		4
.L_58:
        /*0008*/ 	.byte	0x03, 0x50
        /*000a*/ 	.short	0x0000


	//----- nvinfo : EIATTR_MERCURY_ISA_VERSION
	.align		4
        /*000c*/ 	.byte	0x03, 0x5f
        /*000e*/ 	.short	0x0101


	//----- nvinfo : EIATTR_VRC_CTA_INIT_COUNT
	.align		4
        /*0010*/ 	.byte	0x02, 0x4a
	.zero		1
	.zero		1


	//----- nvinfo : EIATTR_CRS_STACK_SIZE
	.align		4
        /*0014*/ 	.byte	0x04, 0x1e
        /*0016*/ 	.short	(.L_60 - .L_59)
.L_59:
        /*0018*/ 	.word	0x00000000


	//----- nvinfo : EIATTR_SW_WAR
	.align		4
.L_60:
        /*001c*/ 	.byte	0x04, 0x36
        /*001e*/ 	.short	(.L_62 - .L_61)
.L_61:
        /*0020*/ 	.word	0x00000008
.L_62:


//--------------------- .nv.info.cosf             --------------------------
	.section	.nv.info.cosf,"",@"SHT_CUDA_INFO"
	.sectionflags	@""
	.align	4


	//----- nvinfo : EIATTR_CUDA_API_VERSION
	.align		4
        /*0000*/ 	.byte	0x04, 0x37
        /*0002*/ 	.short	(.L_64 - .L_63)
.L_63:
        /*0004*/ 	.word	0x00000082


	//----- nvinfo : EIATTR_SPARSE_MMA_MASK
	.align		4
.L_64:
        /*0008*/ 	.byte	0x03, 0x50
        /*000a*/ 	.short	0x0000


	//----- nvinfo : EIATTR_MERCURY_ISA_VERSION
	.align		4
        /*000c*/ 	.byte	0x03, 0x5f
        /*000e*/ 	.short	0x0101


	//----- nvinfo : EIATTR_VRC_CTA_INIT_COUNT
	.align		4
        /*0010*/ 	.byte	0x02, 0x4a
	.zero		1
	.zero		1


	//----- nvinfo : EIATTR_CRS_STACK_SIZE
	.align		4
        /*0014*/ 	.byte	0x04, 0x1e
        /*0016*/ 	.short	(.L_66 - .L_65)
.L_65:
        /*0018*/ 	.word	0x00000000


	//----- nvinfo : EIATTR_SW_WAR
	.align		4
.L_66:
        /*001c*/ 	.byte	0x04, 0x36
        /*001e*/ 	.short	(.L_68 - .L_67)
.L_67:
        /*0020*/ 	.word	0x00000008
.L_68:


//--------------------- .nv.info._ZN77_INTERNAL_55_tmpxft_00002658_00000000_7_simpleTexture_kernel_cpp1_ii_95bffc4b5tex2DIfEET_yff --------------------------
	.section	.nv.info._ZN77_INTERNAL_55_tmpxft_00002658_00000000_7_simpleTexture_kernel_cpp1_ii_95bffc4b5tex2DIfEET_yff,"",@"SHT_CUDA_INFO"
	.sectionflags	@""
	.align	4


	//----- nvinfo : EIATTR_CUDA_API_VERSION
	.align		4
        /*0000*/ 	.byte	0x04, 0x37
        /*0002*/ 	.short	(.L_70 - .L_69)
.L_69:
        /*0004*/ 	.word	0x00000082


	//----- nvinfo : EIATTR_SPARSE_MMA_MASK
	.align		4
.L_70:
        /*0008*/ 	.byte	0x03, 0x50
        /*000a*/ 	.short	0x0000


	//----- nvinfo : EIATTR_MERCURY_ISA_VERSION
	.align		4
        /*000c*/ 	.byte	0x03, 0x5f
        /*000e*/ 	.short	0x0101


	//----- nvinfo : EIATTR_VRC_CTA_INIT_COUNT
	.align		4
        /*0010*/ 	.byte	0x02, 0x4a
	.zero		1
	.zero		1


	//----- nvinfo : EIATTR_SW_WAR
	.align		4
        /*0014*/ 	.byte	0x04, 0x36
        /*0016*/ 	.short	(.L_72 - .L_71)
.L_71:
        /*0018*/ 	.word	0x00000008
.L_72:


//--------------------- .nv.callgraph             --------------------------
	.section	.nv.callgraph,"",@"SHT_CUDA_CALLGRAPH"
	.align	4
	.sectionentsize	8
	.align		4
        /*0000*/ 	.word	0x00000000
	.align		4
        /*0004*/ 	.word	0xffffffff
	.align		4
        /*0008*/ 	.word	index@(transformKernel)
	.align		4
        /*000c*/ 	.word	index@(__cuda_sm3x_div_rn_noftz_f32_slowpath)
	.align		4
        /*0010*/ 	.word	index@(transformKernel)
	.align		4
        /*0014*/ 	.word	index@(cosf)
	.align		4
        /*0018*/ 	.word	index@(transformKernel)
	.align		4
        /*001c*/ 	.word	index@(sinf)
	.align		4
        /*0020*/ 	.word	index@(transformKernel)
	.align		4
        /*0024*/ 	.word	index@(_ZN77_INTERNAL_55_tmpxft_00002658_00000000_7_simpleTexture_kernel_cpp1_ii_95bffc4b5tex2DIfEET_yff)
	.align		4
        /*0028*/ 	.word	index@(_ZN77_INTERNAL_55_tmpxft_00002658_00000000_7_simpleTexture_kernel_cpp1_ii_95bffc4b5tex2DIfEET_yff)
	.align		4
        /*002c*/ 	.word	index@(_ZN77_INTERNAL_55_tmpxft_00002658_00000000_7_simpleTexture_kernel_cpp1_ii_95bffc4b5tex2DIfEEN15__nv_itex_traitIT_E4typeEPS2_yff)
	.align		4
        /*0030*/ 	.word	0x00000000
	.align		4
        /*0034*/ 	.word	0xfffffffe
	.align		4
        /*0038*/ 	.word	0x00000000
	.align		4
        /*003c*/ 	.word	0xfffffffd
	.align		4
        /*0040*/ 	.word	0x00000000
	.align		4
        /*0044*/ 	.word	0xfffffffc


//--------------------- .nv.constant3             --------------------------
	.section	.nv.constant3,"a",@progbits
	.align	4
.nv.constant3:
	.type		__cudart_i2opi_f,@object
	.size		__cudart_i2opi_f,(.L_0 - __cudart_i2opi_f)
__cudart_i2opi_f:
        /*0000*/ 	.byte	0x41, 0x90, 0x43, 0x3c, 0x99, 0x95, 0x62, 0xdb, 0xc0, 0xdd, 0x34, 0xf5, 0xd1, 0x57, 0x27, 0xfc
        /*0010*/ 	.byte	0x29, 0x15, 0x44, 0x4e, 0x6e, 0x83, 0xf9, 0xa2
.L_0:


//--------------------- .text.transformKernel     --------------------------
	.section	.text.transformKernel,"ax",@progbits
	.align	128
        .global         transformKernel
        .type           transformKernel,@function
        .size           transformKernel,(.L_x_132 - transformKernel)
        .other          transformKernel,@"STO_CUDA_ENTRY STV_DEFAULT"
transformKernel:
.text.transformKernel:
[----:B01----:R1:W0:-:S15]  /*0000*/  LDC R1, c[0x0][0x37c] ;  /* 0x0000df00ff017b82 */ /* 0x00321e0000000800 */
[----:B01----:R1:W0:-:S15]  /*0010*/  LDC.64 R36, c[0x0][0x358] ;  /* 0x0000d600ff247b82 */ /* 0x00321e0000000a00 */
[----:B01----:R-:W-:-:S15]  /*0020*/  MOV R2, RZ ;  /* 0x000000ff00027202 */ /* 0x003fde0000000f00 */
[----:B01----:R1:W0:-:S15]  /*0030*/  LDC.64 R2, c[0x0][R2+0x380] ;  /* 0x0000e00002027b82 */ /* 0x00321e0000000a00 */
[----:B01----:R-:W-:-:S15]  /*0040*/  MOV R16, R2 ;  /* 0x0000000200107202 */ /* 0x003fde0000000f00 */
[----:B01----:R-:W-:-:S15]  /*0050*/  MOV R4, R3 ;  /* 0x0000000300047202 */ /* 0x003fde0000000f00 */
[----:B01----:R-:W-:-:S15]  /*0060*/  MOV R16, R16 ;  /* 0x0000001000107202 */ /* 0x003fde0000000f00 */
[----:B01----:R-:W-:-:S15]  /*0070*/  MOV R4, R4 ;  /* 0x0000000400047202 */ /* 0x003fde0000000f00 */
[----:B01----:R-:W-:-:S15]  /*0080*/  MOV R0, 0x8 ;  /* 0x0000000800007802 */ /* 0x003fde0000000f00 */
[----:B01----:R1:W0:-:S15]  /*0090*/  LDC R0, c[0x0][R0+0x380] ;  /* 0x0000e00000007b82 */ /* 0x00321e0000000800 */
        /* <DEDUP_REMOVED lines=8> */
[----:B01----:R1:W0:-:S15]  /*0120*/  LDC.64 R2, c[0x0][R2+0x380] ;  /* 0x0000e00002027b82 */ /* 0x00321e0000000a00 */
[----:B01----:R-:W-:-:S15]  /*0130*/  MOV R18, R2 ;  /* 0x0000000200127202 */ /* 0x003fde0000000f00 */
        /* <DEDUP_REMOVED lines=10> */
.L_x_133:
[----:B01----:R1:W0:-:S15]  /*01e0*/  S2R R0, SR_CTAID.X ;  /* 0x0000000000007919 */ /* 0x00321e0000002500 */
[----:B01----:R-:W-:-:S15]  /*01f0*/  MOV R0, R0 ;  /* 0x0000000000007202 */ /* 0x003fde0000000f00 */
[----:B01----:R1:W0:-:S15]  /*0200*/  LDC R3, c[0x0][0x360] ;  /* 0x0000d800ff037b82 */ /* 0x00321e0000000800 */
[----:B01----:R-:W-:-:S15]  /*0210*/  MOV R3, R3 ;  /* 0x0000000300037202 */ /* 0x003fde0000000f00 */
[----:B01----:R-:W-:-:S15]  /*0220*/  IMAD R0, R0, R3, RZ ;  /* 0x0000000300007224 */ /* 0x003fde00078e02ff */
[----:B01----:R1:W0:-:S15]  /*0230*/  S2R R3, SR_TID.X ;  /* 0x0000000000037919 */ /* 0x00321e0000002100 */
[----:B01----:R-:W-:-:S15]  /*0240*/  MOV R3, R3 ;  /* 0x0000000300037202 */ /* 0x003fde0000000f00 */
[----:B01----:R-:W-:-:S15]  /*0250*/  IADD3 R0, PT, PT, R0, R3, RZ ;  /* 0x0000000300007210 */ /* 0x003fde0007ffe0ff */
[----:B01----:R-:W-:-:S15]  /*0260*/  MOV R24, R0 ;  /* 0x0000000000187202 */ /* 0x003fde0000000f00 */
[----:B01----:R1:W0:-:S15]  /*0270*/  S2R R0, SR_CTAID.Y ;  /* 0x0000000000007919 */ /* 0x00321e0000002600 */
[----:B01----:R-:W-:-:S15]  /*0280*/  MOV R0, R0 ;  /* 0x0000000000007202 */ /* 0x003fde0000000f00 */
[----:B01----:R1:W0:-:S15]  /*0290*/  LDC R3, c[0x0][0x364] ;  /* 0x0000d900ff037b82 */ /* 0x00321e0000000800 */
[----:B01----:R-:W-:-:S15]  /*02a0*/  MOV R3, R3 ;  /* 0x0000000300037202 */ /* 0x003fde0000000f00 */
[----:B01----:R-:W-:-:S15]  /*02b0*/  IMAD R0, R0, R3, RZ ;  /* 0x0000000300007224 */ /* 0x003fde00078e02ff */
[----:B01----:R1:W0:-:S15]  /*02c0*/  S2R R3, SR_TID.Y ;  /* 0x0000000000037919 */ /* 0x00321e0000002200 */
[----:B01----:R-:W-:-:S15]  /*02d0*/  MOV R3, R3 ;  /* 0x0000000300037202 */ /* 0x003fde0000000f00 */
[----:B01----:R-:W-:-:S15]  /*02e0*/  IADD3 R0, PT, PT, R0, R3, RZ ;  /* 0x0000000300007210 */ /* 0x003fde0007ffe0ff */
[----:B01----:R-:W-:-:S15]  /*02f0*/  MOV R25, R0 ;  /* 0x0000000000197202 */ /* 0x003fde0000000f00 */
[----:B01----:R-:W-:-:S15]  /*0300*/  I2FP.F32.U32 R19, R24 ;  /* 0x0000001800137245 */ /* 0x003fde0000201000 */
[----:B01----:R-:W-:-:S15]  /*0310*/  I2FP.F32.S32 R0, R29 ;  /* 0x0000001d00007245 */ /* 0x003fde0000201400 */
[----:B01----:R-:W-:-:S15]  /*0320*/  MOV R0, R0 ;  /* 0x0000000000007202 */ /* 0x003fde0000000f00 */
[----:B01----:R-:W-:-:S15]  /*0330*/  MOV R3, 0x40000000 ;  /* 0x4000000000037802 */ /* 0x003fde0000000f00 */
[----:B01----:R-:W-:-:S15]  /*0340*/  MOV R0, R0 ;  /* 0x0000000000007202 */ /* 0x003fde0000000f00 */
[----:B01----:R-:W-:-:S15]  /*0350*/  MOV R7, R3 ;  /* 0x0000000300077202 */ /* 0x003fde0000000f00 */
[----:B01----:R-:W-:-:S15]  /*0360*/  MOV R3, R3 ;  /* 0x0000000300037202 */ /* 0x003fde0000000f00 */
[----:B01----:R1:W0:-:S15]  /*0370*/  MUFU.RCP R4, R3 ;  /* 0x0000000300047308 */ /* 0x00321e0000001000 */
[----:B01----:R-:W-:-:S15]  /*0380*/  FADD R5, -RZ, -R3 ;  /* 0x80000003ff057221 */ /* 0x003fde0000000100 */
[----:B01----:R-:W-:-:S15]  /*0390*/  MOV R5, R5 ;  /* 0x0000000500057202 */ /* 0x003fde0000000f00 */
[----:B01----:R-:W-:-:S15]  /*03a0*/  MOV R6, 0x3f800000 ;  /* 0x3f80000000067802 */ /* 0x003fde0000000f00 */
[----:B01----:R-:W-:-:S15]  /*03b0*/  FFMA R6, R5, R4, R6 ;  /* 0x0000000405067223 */ /* 0x003fde0000000006 */
[----:B01----:R1:W0:-:S15]  /*03c0*/  FCHK P0, R0, R7 ;  /* 0x0000000700007302 */ /* 0x00321e0000000000 */
[----:B01----:R-:W-:-:S15]  /*03d0*/  FFMA R6, R4, R6, R4 ;  /* 0x0000000604067223 */ /* 0x003fde0000000004 */
[----:B01----:R-:W-:-:S15]  /*03e0*/  MOV R4, RZ ;  /* 0x000000ff00047202 */ /* 0x003fde0000000f00 */
[----:B01----:R-:W-:-:S15]  /*03f0*/  MOV R0, R0 ;  /* 0x0000000000007202 */ /* 0x003fde0000000f00 */
[----:B01----:R-:W-:-:S15]  /*0400*/  FFMA R4, R0, R6, R4 ;  /* 0x0000000600047223 */ /* 0x003fde0000000004 */
[----:B01----:R-:W-:-:S15]  /*0410*/  FFMA R5, R5, R4, R0 ;  /* 0x0000000405057223 */ /* 0x003fde0000000000 */
[----:B01----:R-:W-:-:S15]  /*0420*/  FFMA R5, R5, R6, R4 ;  /* 0x0000000605057223 */ /* 0x003fde0000000004 */
[----:B01----:R-:W-:-:S15]  /*0430*/  MOV R5, R5 ;  /* 0x0000000500057202 */ /* 0x003fde0000000f00 */
[----:B01----:R-:W-:-:S15]  /*0440*/  MOV R19, R19 ;  /* 0x0000001300137202 */ /* 0x003fde0000000f00 */
[----:B01----:R-:W-:-:S15]  /*0450*/  MOV R4, R0 ;  /* 0x0000000000047202 */ /* 0x003fde0000000f00 */
[----:B01----:R-:W-:-:S15]  /*0460*/  MOV R3, R3 ;  /* 0x0000000300037202 */ /* 0x003fde0000000f00 */
[----:B01----:R-:W-:-:S15]  /*0470*/  MOV R5, R5 ;  /* 0x0000000500057202 */ /* 0x003fde0000000f00 */
[----:B01----:R-:W-:-:S15]  /*0480*/  @P0 BRA `(.L_x_10) ;  /* 0x0000000000040947 */ /* 0x003fde0003800000 */
[----:B01----:R-:W-:-:S15]  /*0490*/  BRA `(.L_x_11) ;  /* 0x0000000000287947 */ /* 0x003fde0003800000 */
.L_x_10:
[----:B01----:R-:W-:-:S15]  /*04a0*/  MOV R4, R4 ;  /* 0x0000000400047202 */ /* 0x003fde0000000f00 */
[----:B01----:R-:W-:-:S15]  /*04b0*/  MOV R5, R3 ;  /* 0x0000000300057202 */ /* 0x003fde0000000f00 */
[----:B01----:R-:W-:-:S15]  /*04c0*/  MOV R4, R4 ;  /* 0x0000000400047202 */ /* 0x003fde0000000f00 */
[----:B01----:R-:W-:-:S15]  /*04d0*/  MOV R5, R5 ;  /* 0x0000000500057202 */ /* 0x003fde0000000f00 */
[----:B01----:R-:W-:-:S15]  /*04e0*/  MOV R20, 32@lo((transformKernel + .L_x_0@srel)) ;  /* 0x0000000000147802 */ /* 0x003fde0000000f00 */
[----:B01----:R-:W-:-:S15]  /*04f0*/  MOV R21, 32@hi((transformKernel + .L_x_0@srel)) ;  /* 0x0000000000157802 */ /* 0x003fde0000000f00 */
[----:B01----:R-:W-:-:S15]  /*0500*/  CALL.ABS.NOINC `(__cuda_sm3x_div_rn_noftz_f32_slowpath) ;  /* 0x0000000000007943 */ /* 0x003fde0003c00000 */
.L_x_0:
[----:B01----:R-:W-:-:S15]  /*0510*/  MOV R4, R4 ;  /* 0x0000000400047202 */ /* 0x003fde0000000f00 */
[----:B01----:R-:W-:-:S15]  /*0520*/  MOV R4, R4 ;  /* 0x0000000400047202 */ /* 0x003fde0000000f00 */
[----:B01----:R-:W-:-:S15]  /*0530*/  MOV R5, R4 ;  /* 0x0000000400057202 */ /* 0x003fde0000000f00 */
.L_x_11:
[----:B01----:R-:W-:-:S15]  /*0540*/  MOV R5, R5 ;  /* 0x0000000500057202 */ /* 0x003fde0000000f00 */
[----:B01----:R-:W-:-:S15]  /*0550*/  FADD R5, R19, -R5 ;  /* 0x8000000513057221 */ /* 0x003fde0000000000 */
        /* <DEDUP_REMOVED lines=27> */
.L_x_12:
[----:B01----:R-:W-:-:S15]  /*0710*/  MOV R4, R4 ;  /* 0x0000000400047202 */ /* 0x003fde0000000f00 */
[----:B01----:R-:W-:-:S15]  /*0720*/  MOV R5, R0 ;  /* 0x0000000000057202 */ /* 0x003fde0000000f00 */
[----:B01----:R-:W-:-:S15]  /*0730*/  MOV R4, R4 ;  /* 0x0000000400047202 */ /* 0x003fde0000000f00 */
[----:B01----:R-:W-:-:S15]  /*0740*/  MOV R5, R5 ;  /* 0x0000000500057202 */ /* 0x003fde0000000f00 */
[----:B01----:R-:W-:-:S15]  /*0750*/  MOV R20, 32@lo((transformKernel + .L_x_1@srel)) ;  /* 0x0000000000147802 */ /* 0x003fde0000000f00 */
[----:B01----:R-:W-:-:S15]  /*0760*/  MOV R21, 32@hi((transformKernel + .L_x_1@srel)) ;  /* 0x0000000000157802 */ /* 0x003fde0000000f00 */
[----:B01----:R-:W-:-:S15]  /*0770*/  CALL.ABS.NOINC `(__cuda_sm3x_div_rn_noftz_f32_slowpath) ;  /* 0x0000000000007943 */ /* 0x003fde0003c00000 */
.L_x_1:
[----:B01----:R-:W-:-:S15]  /*0780*/  MOV R4, R4 ;  /* 0x0000000400047202 */ /* 0x003fde0000000f00 */
[----:B01----:R-:W-:-:S15]  /*0790*/  MOV R4, R4 ;  /* 0x0000000400047202 */ /* 0x003fde0000000f00 */
[----:B01----:R-:W-:-:S15]  /*07a0*/  MOV R5, R4 ;  /* 0x0000000400057202 */ /* 0x003fde0000000f00 */
.L_x_13:
[----:B01----:R-:W-:-:S15]  /*07b0*/  MOV R5, R5 ;  /* 0x0000000500057202 */ /* 0x003fde0000000f00 */
[----:B01----:R-:W-:-:S15]  /*07c0*/  FADD R5, R19, -R5 ;  /* 0x8000000513057221 */ /* 0x003fde0000000000 */
[----:B01----:R-:W-:-:S15]  /*07d0*/  MOV R27, R5 ;  /* 0x00000005001b7202 */ /* 0x003fde0000000f00 */
[----:B01----:R-:W-:-:S15]  /*07e0*/  MOV R4, R30 ;  /* 0x0000001e00047202 */ /* 0x003fde0000000f00 */
[----:B01----:R-:W-:-:S15]  /*07f0*/  MOV R20, 32@lo((transformKernel + .L_x_2@srel)) ;  /* 0x0000000000147802 */ /* 0x003fde0000000f00 */
[----:B01----:R-:W-:-:S15]  /*0800*/  MOV R21, 32@hi((transformKernel + .L_x_2@srel)) ;  /* 0x0000000000157802 */ /* 0x003fde0000000f00 */
[----:B01----:R-:W-:-:S15]  /*0810*/  CALL.ABS.NOINC `(cosf) ;  /* 0x0000000000007943 */ /* 0x003fde0003c00000 */
.L_x_2:
[----:B01----:R-:W-:-:S15]  /*0820*/  MOV R4, R4 ;  /* 0x0000000400047202 */ /* 0x003fde0000000f00 */
[----:B01----:R-:W-:-:S15]  /*0830*/  FMUL R19, R26, R4 ;  /* 0x000000041a137220 */ /* 0x003fde0000400000 */
[----:B01----:R-:W-:-:S15]  /*0840*/  MOV R4, R30 ;  /* 0x0000001e00047202 */ /* 0x003fde0000000f00 */
[----:B01----:R-:W-:-:S15]  /*0850*/  MOV R19, R19 ;  /* 0x0000001300137202 */ /* 0x003fde0000000f00 */
[----:B01----:R-:W-:-:S15]  /*0860*/  MOV R20, 32@lo((transformKernel + .L_x_3@srel)) ;  /* 0x0000000000147802 */ /* 0x003fde0000000f00 */
[----:B01----:R-:W-:-:S15]  /*0870*/  MOV R21, 32@hi((transformKernel + .L_x_3@srel)) ;  /* 0x0000000000157802 */ /* 0x003fde0000000f00 */
[----:B01----:R-:W-:-:S15]  /*0880*/  CALL.ABS.NOINC `(sinf) ;  /* 0x0000000000007943 */ /* 0x003fde0003c00000 */
.L_x_3:
[----:B01----:R-:W-:-:S15]  /*0890*/  MOV R4, R4 ;  /* 0x0000000400047202 */ /* 0x003fde0000000f00 */
[----:B01----:R-:W-:-:S15]  /*08a0*/  FMUL R4, R27, R4 ;  /* 0x000000041b047220 */ /* 0x003fde0000400000 */
[----:B01----:R-:W-:-:S15]  /*08b0*/  FADD R4, R19, -R4 ;  /* 0x8000000413047221 */ /* 0x003fde0000000000 */
[----:B01----:R-:W-:-:S15]  /*08c0*/  MOV R23, R4 ;  /* 0x0000000400177202 */ /* 0x003fde0000000f00 */
.L_x_135:
[----:B01----:R-:W-:-:S15]  /*08d0*/  MOV R4, R30 ;  /* 0x0000001e00047202 */ /* 0x003fde0000000f00 */
[----:B01----:R-:W-:-:S15]  /*08e0*/  MOV R20, 32@lo((transformKernel + .L_x_4@srel)) ;  /* 0x0000000000147802 */ /* 0x003fde0000000f00 */
[----:B01----:R-:W-:-:S15]  /*08f0*/  MOV R21, 32@hi((transformKernel + .L_x_4@srel)) ;  /* 0x0000000000157802 */ /* 0x003fde0000000f00 */
[----:B01----:R-:W-:-:S15]  /*0900*/  CALL.ABS.NOINC `(cosf) ;  /* 0x0000000000007943 */ /* 0x003fde0003c00000 */
.L_x_4:
[----:B01----:R-:W-:-:S15]  /*0910*/  MOV R4, R4 ;  /* 0x0000000400047202 */ /* 0x003fde0000000f00 */
[----:B01----:R-:W-:-:S15]  /*0920*/  FMUL R19, R27, R4 ;  /* 0x000000041b137220 */ /* 0x003fde0000400000 */
[----:B01----:R-:W-:-:S15]  /*0930*/  MOV R4, R30 ;  /* 0x0000001e00047202 */ /* 0x003fde0000000f00 */
[----:B01----:R-:W-:-:S15]  /*0940*/  MOV R19, R19 ;  /* 0x0000001300137202 */ /* 0x003fde0000000f00 */
[----:B01----:R-:W-:-:S15]  /*0950*/  MOV R20, 32@lo((transformKernel + .L_x_5@srel)) ;  /* 0x0000000000147802 */ /* 0x003fde0000000f00 */
[----:B01----:R-:W-:-:S15]  /*0960*/  MOV R21, 32@hi((transformKernel + .L_x_5@srel)) ;  /* 0x0000000000157802 */ /* 0x003fde0000000f00 */
[----:B01----:R-:W-:-:S15]  /*0970*/  CALL.ABS.NOINC `(sinf) ;  /* 0x0000000000007943 */ /* 0x003fde0003c00000 */
.L_x_5:
[----:B01----:R-:W-:-:S15]  /*0980*/  MOV R4, R4 ;  /* 0x0000000400047202 */ /* 0x003fde0000000f00 */
[----:B01----:R-:W-:-:S15]  /*0990*/  FMUL R4, R26, R4 ;  /* 0x000000041a047220 */ /* 0x003fde0000400000 */
[----:B01----:R-:W-:-:S15]  /*09a0*/  FADD R4, R19, R4 ;  /* 0x0000000413047221 */ /* 0x003fde0000000000 */
[----:B01----:R-:W-:-:S15]  /*09b0*/  MOV R22, R4 ;  /* 0x0000000400167202 */ /* 0x003fde0000000f00 */
.L_x_137:
[----:B01----:R-:W-:-:S15]  /*09c0*/  I2FP.F32.S32 R0, R29 ;  /* 0x0000001d00007245 */ /* 0x003fde0000201400 */
[----:B01----:R-:W-:-:S15]  /*09d0*/  MOV R3, R23 ;  /* 0x0000001700037202 */ /* 0x003fde0000000f00 */
[----:B01----:R-:W-:-:S15]  /*09e0*/  MOV R0, R0 ;  /* 0x0000000000007202 */ /* 0x003fde0000000f00 */
        /* <DEDUP_REMOVED lines=19> */
[----:B01----:R-:W-:-:S15]  /*0b20*/  BSSY.RECONVERGENT B6, `(.L_x_14) ;  /* 0x000000d000067945 */ /* 0x003fde0003800200 */
[----:B01----:R-:W-:-:S15]  /*0b30*/  @P0 BRA `(.L_x_15) ;  /* 0x0000000000040947 */ /* 0x003fde0003800000 */
[----:B01----:R-:W-:-:S15]  /*0b40*/  BRA `(.L_x_16) ;  /* 0x0000000000287947 */ /* 0x003fde0003800000 */
.L_x_15:
[----:B01----:R-:W-:-:S15]  /*0b50*/  MOV R4, R4 ;  /* 0x0000000400047202 */ /* 0x003fde0000000f00 */
[----:B01----:R-:W-:-:S15]  /*0b60*/  MOV R5, R0 ;  /* 0x0000000000057202 */ /* 0x003fde0000000f00 */
[----:B01----:R-:W-:-:S15]  /*0b70*/  MOV R4, R4 ;  /* 0x0000000400047202 */ /* 0x003fde0000000f00 */
[----:B01----:R-:W-:-:S15]  /*0b80*/  MOV R5, R5 ;  /* 0x0000000500057202 */ /* 0x003fde0000000f00 */
[----:B01----:R-:W-:-:S15]  /*0b90*/  MOV R20, 32@lo((transformKernel + .L_x_6@srel)) ;  /* 0x0000000000147802 */ /* 0x003fde0000000f00 */
[----:B01----:R-:W-:-:S15]  /*0ba0*/  MOV R21, 32@hi((transformKernel + .L_x_6@srel)) ;  /* 0x0000000000157802 */ /* 0x003fde0000000f00 */
[----:B01----:R-:W-:-:S15]  /*0bb0*/  CALL.ABS.NOINC `(__cuda_sm3x_div_rn_noftz_f32_slowpath) ;  /* 0x0000000000007943 */ /* 0x003fde0003c00000 */
.L_x_6:
[----:B01----:R-:W-:-:S15]  /*0bc0*/  MOV R4, R4 ;  /* 0x0000000400047202 */ /* 0x003fde0000000f00 */
[----:B01----:R-:W-:-:S15]  /*0bd0*/  MOV R4, R4 ;  /* 0x0000000400047202 */ /* 0x003fde0000000f00 */
[----:B01----:R-:W-:-:S15]  /*0be0*/  MOV R5, R4 ;  /* 0x0000000400057202 */ /* 0x003fde0000000f00 */
.L_x_16:
[----:B01----:R-:W-:-:S15]  /*0bf0*/  BSYNC.RECONVERGENT B6 ;  /* 0x0000000000067941 */ /* 0x003fde0003800200 */
.L_x_14:
[----:B01----:R-:W-:-:S15]  /*0c00*/  MOV R5, R5 ;  /* 0x0000000500057202 */ /* 0x003fde0000000f00 */
[----:B01----:R-:W-:-:S15]  /*0c10*/  MOV R19, R5 ;  /* 0x0000000500137202 */ /* 0x003fde0000000f00 */
.L_x_136:
        /* <DEDUP_REMOVED lines=25> */
.L_x_18:
[----:B01----:R-:W-:-:S15]  /*0db0*/  MOV R4, R4 ;  /* 0x0000000400047202 */ /* 0x003fde0000000f00 */
[----:B01----:R-:W-:-:S15]  /*0dc0*/  MOV R5, R0 ;  /* 0x0000000000057202 */ /* 0x003fde0000000f00 */
[----:B01----:R-:W-:-:S15]  /*0dd0*/  MOV R4, R4 ;  /* 0x0000000400047202 */ /* 0x003fde0000000f00 */
[----:B01----:R-:W-:-:S15]  /*0de0*/  MOV R5, R5 ;  /* 0x0000000500057202 */ /* 0x003fde0000000f00 */
[----:B01----:R-:W-:-:S15]  /*0df0*/  MOV R20, 32@lo((transformKernel + .L_x_7@srel)) ;  /* 0x0000000000147802 */ /* 0x003fde0000000f00 */
[----:B01----:R-:W-:-:S15]  /*0e00*/  MOV R21, 32@hi((transformKernel + .L_x_7@srel)) ;  /* 0x0000000000157802 */ /* 0x003fde0000000f00 */
[----:B01----:R-:W-:-:S15]  /*0e10*/  CALL.ABS.NOINC `(__cuda_sm3x_div_rn_noftz_f32_slowpath) ;  /* 0x0000000000007943 */ /* 0x003fde0003c00000 */
.L_x_7:
[----:B01----:R-:W-:-:S15]  /*0e20*/  MOV R4, R4 ;  /* 0x0000000400047202 */ /* 0x003fde0000000f00 */
[----:B01----:R-:W-:-:S15]  /*0e30*/  MOV R4, R4 ;  /* 0x0000000400047202 */ /* 0x003fde0000000f00 */
[----:B01----:R-:W-:-:S15]  /*0e40*/  MOV R5, R4 ;  /* 0x0000000400057202 */ /* 0x003fde0000000f00 */
.L_x_19:
[----:B01----:R-:W-:-:S15]  /*0e50*/  BSYNC.RECONVERGENT B6 ;  /* 0x0000000000067941 */ /* 0x003fde0003800200 */
.L_x_17:
[----:B01----:R-:W-:-:S15]  /*0e60*/  MOV R5, R5 ;  /* 0x0000000500057202 */ /* 0x003fde0000000f00 */
[----:B01----:R-:W-:-:S15]  /*0e70*/  MOV R23, R5 ;  /* 0x0000000500177202 */ /* 0x003fde0000000f00 */
.L_x_138:
[----:B01----:R-:W-:-:S15]  /*0e80*/  FADD R6, R19, 0.5 ;  /* 0x3f00000013067421 */ /* 0x003fde0000000000 */
[----:B01----:R-:W-:-:S15]  /*0e90*/  FADD R7, R23, 0.5 ;  /* 0x3f00000017077421 */ /* 0x003fde0000000000 */
[----:B01----:R-:W-:-:S15]  /*0ea0*/  MOV R4, R18 ;  /* 0x0000001200047202 */ /* 0x003fde0000000f00 */
[----:B01----:R-:W-:-:S15]  /*0eb0*/  MOV R5, R17 ;  /* 0x0000001100057202 */ /* 0x003fde0000000f00 */
[----:B01----:R-:W-:-:S15]  /*0ec0*/  MOV R6, R6 ;  /* 0x0000000600067202 */ /* 0x003fde0000000f00 */
[----:B01----:R-:W-:-:S15]  /*0ed0*/  MOV R7, R7 ;  /* 0x0000000700077202 */ /* 0x003fde0000000f00 */
[----:B01----:R-:W-:-:S15]  /*0ee0*/  MOV R20, 32@lo((transformKernel + .L_x_8@srel)) ;  /* 0x0000000000147802 */ /* 0x003fde0000000f00 */
[----:B01----:R-:W-:-:S15]  /*0ef0*/  MOV R21, 32@hi((transformKernel + .L_x_8@srel)) ;  /* 0x0000000000157802 */ /* 0x003fde0000000f00 */
[----:B01----:R-:W-:-:S15]  /*0f00*/  CALL.ABS.NOINC `(_ZN77_INTERNAL_55_tmpxft_00002658_00000000_7_simpleTexture_kernel_cpp1_ii_95bffc4b5tex2DIfEET_yff) ;  /* 0x0000000000007943 */ /* 0x003fde0003c00000 */
.L_x_8:
[----:B01----:R-:W-:-:S15]  /*0f10*/  MOV R4, R4 ;  /* 0x0000000400047202 */ /* 0x003fde0000000f00 */
[----:B01----:R-:W-:-:S15]  /*0f20*/  IMAD R29, R25, R29, RZ ;  /* 0x0000001d191d7224 */ /* 0x003fde00078e02ff */
[----:B01----:R-:W-:-:S15]  /*0f30*/  IADD3 R29, PT, PT, R29, R24, RZ ;  /* 0x000000181d1d7210 */ /* 0x003fde0007ffe0ff */
[----:B01----:R-:W-:-:S15]  /*0f40*/  MOV R29, R29 ;  /* 0x0000001d001d7202 */ /* 0x003fde0000000f00 */
[----:B01----:R-:W-:-:S15]  /*0f50*/  MOV R29, R29 ;  /* 0x0000001d001d7202 */ /* 0x003fde0000000f00 */
[----:B01----:R-:W-:-:S15]  /*0f60*/  MOV R3, RZ ;  /* 0x000000ff00037202 */ /* 0x003fde0000000f00 */
[----:B01----:R-:W-:-:S15]  /*0f70*/  SHF.L.U64.HI R3, R29, 0x2, R3 ;  /* 0x000000021d037819 */ /* 0x003fde0000010203 */
[----:B01----:R-:W-:-:S15]  /*0f80*/  SHF.L.U32 R0, R29, 0x2, RZ ;  /* 0x000000021d007819 */ /* 0x003fde00000006ff */
[----:B01----:R-:W-:-:S15]  /*0f90*/  IADD3 R16, P0, PT, R16, R0, RZ ;  /* 0x0000000010107210 */ /* 0x003fde0007f1e0ff */
[----:B01----:R-:W-:-:S15]  /*0fa0*/  IADD3.X R3, PT, PT, R2, R3, RZ, P0, !PT ;  /* 0x0000000302037210 */ /* 0x003fde00007fe4ff */
[----:B01----:R-:W-:-:S15]  /*0fb0*/  MOV R2, R16 ;  /* 0x0000001000027202 */ /* 0x003fde0000000f00 */
[----:B01----:R-:W-:-:S15]  /*0fc0*/  MOV R3, R3 ;  /* 0x0000000300037202 */ /* 0x003fde0000000f00 */
[----:B01----:R-:W-:-:S15]  /*0fd0*/  MOV R2, R2 ;  /* 0x0000000200027202 */ /* 0x003fde0000000f00 */
[----:B01----:R-:W-:-:S15]  /*0fe0*/  MOV R3, R3 ;  /* 0x0000000300037202 */ /* 0x003fde0000000f00 */
[----:B01----:R-:W-:-:S15]  /*0ff0*/  R2UR UR4, R36 ;  /* 0x00000000240472ca */ /* 0x003fde00000e0000 */
[----:B01----:R-:W-:-:S15]  /*1000*/  R2UR UR5, R37 ;  /* 0x00000000250572ca */ /* 0x003fde00000e0000 */
[----:B01----:R1:W-:-:S15]  /*1010*/  ST.E desc[UR4][R2.64], R4 ;  /* 0x0000000402007985 */ /* 0x0033de000c101904 */
[----:B------:R-:W-:-:S00]  /*1020*/  MEMBAR.SC.VC ;  /* 0x0000000000007992 */ /* 0x000fc00000005000 */
[----:B01----:R-:W-:-:S00]  /*1030*/  ERRBAR ;  /* 0x00000000000079ab */ /* 0x003fc00000000000 */
[----:B01----:R-:W-:-:S15]  /*1040*/  CGAERRBAR ;  /* 0x00000000000075ab */ /* 0x003fde0000000000 */
[----:B01----:R-:W-:-:S15]  /*1050*/  EXIT ;  /* 0x000000000000794d */ /* 0x003fde0003800000 */
.L_x_134:
[----:B------:R-:W-:-:S00]  /*1060*/  MEMBAR.SC.VC ;  /* 0x0000000000007992 */ /* 0x000fc00000005000 */
[----:B01----:R-:W-:-:S00]  /*1070*/  ERRBAR ;  /* 0x00000000000079ab */ /* 0x003fc00000000000 */
[----:B01----:R-:W-:-:S15]  /*1080*/  CGAERRBAR ;  /* 0x00000000000075ab */ /* 0x003fde0000000000 */
[----:B01----:R-:W-:-:S15]  /*1090*/  EXIT ;  /* 0x000000000000794d */ /* 0x003fde0003800000 */
.L_x_20:
[----:B------:R-:W-:-:S00]  /*10a0*/  BRA `(.L_x_20) ;  /* 0xfffffffc00fc7947 */ /* 0x000fc0000383ffff */
[----:B------:R-:W-:-:S00]  /*10b0*/  NOP ;  /* 0x0000000000007918 */ /* 0x000fc00000000000 */
        /* <DEDUP_REMOVED lines=12> */
.L_x_132:


//--------------------- .text.__cuda_sm3x_div_rn_noftz_f32_slowpath --------------------------
	.section	.text.__cuda_sm3x_div_rn_noftz_f32_slowpath,"ax",@progbits
	.align	128
.text.__cuda_sm3x_div_rn_noftz_f32_slowpath:
        .weak           __cuda_sm3x_div_rn_noftz_f32_slowpath
        .type           __cuda_sm3x_div_rn_noftz_f32_slowpath,@function
        .size           __cuda_sm3x_div_rn_noftz_f32_slowpath,(.L_x_139 - __cuda_sm3x_div_rn_noftz_f32_slowpath)
__cuda_sm3x_div_rn_noftz_f32_slowpath:
[----:B01----:R-:W-:-:S15]  /*0000*/  MOV R4, R4 ;  /* 0x0000000400047202 */ /* 0x003fde0000000f00 */
[----:B01----:R-:W-:-:S15]  /*0010*/  MOV R5, R5 ;  /* 0x0000000500057202 */ /* 0x003fde0000000f00 */
[----:B01----:R-:W-:-:S15]  /*0020*/  MOV R0, R4 ;  /* 0x0000000400007202 */ /* 0x003fde0000000f00 */
[----:B01----:R-:W-:-:S15]  /*0030*/  MOV R3, R5 ;  /* 0x0000000500037202 */ /* 0x003fde0000000f00 */
[----:B01----:R-:W-:-:S15]  /*0040*/  MOV R0, R0 ;  /* 0x0000000000007202 */ /* 0x003fde0000000f00 */
[----:B01----:R-:W-:-:S15]  /*0050*/  SHF.R.U32.HI R6, RZ, 0x17, R0 ;  /* 0x00000017ff067819 */ /* 0x003fde0000011600 */
[----:B01----:R-:W-:-:S15]  /*0060*/  LOP3.LUT R6, R6, 0xff, RZ, 0xc0, !PT ;  /* 0x000000ff06067812 */ /* 0x003fde00078ec0ff */
[----:B01----:R-:W-:-:S15]  /*0070*/  IADD3 R8, PT, PT, R6, -0x1, RZ ;  /* 0xffffffff06087810 */ /* 0x003fde0007ffe0ff */
[----:B01----:R-:W-:-:S15]  /*0080*/  MOV R3, R3 ;  /* 0x0000000300037202 */ /* 0x003fde0000000f00 */
[----:B01----:R-:W-:-:S15]  /*0090*/  SHF.R.U32.HI R7, RZ, 0x17, R3 ;  /* 0x00000017ff077819 */ /* 0x003fde0000011603 */
[----:B01----:R-:W-:-:S15]  /*00a0*/  LOP3.LUT R9, R7, 0xff, RZ, 0xc0, !PT ;  /* 0x000000ff07097812 */ /* 0x003fde00078ec0ff */
[----:B01----:R-:W-:-:S15]  /*00b0*/  IADD3 R10, PT, PT, R9, -0x1, RZ ;  /* 0xffffffff090a7810 */ /* 0x003fde0007ffe0ff */
[----:B01----:R-:W-:-:S15]  /*00c0*/  ISETP.GT.U32.AND P0, PT, R8, 0xfd, PT ;  /* 0x000000fd0800780c */ /* 0x003fde0003f04070 */
[----:B01----:R-:W-:-:S15]  /*00d0*/  ISETP.GT.U32.AND P1, PT, R10, 0xfd, PT ;  /* 0x000000fd0a00780c */ /* 0x003fde0003f24070 */
[----:B01----:R-:W-:-:S15]  /*00e0*/  PLOP3.LUT P0, PT, P0, P1, PT, 0xf8, 0x8f ;  /* 0x00000000008f781c */ /* 0x003fde0000703f70 */
        /* <DEDUP_REMOVED lines=8> */
[----:B01----:R-:W-:-:S15]  /*0170*/  BSSY.RECONVERGENT B0, `(.L_x_21) ;  /* 0x00000af000007945 */ /* 0x003fde0003800200 */
[----:B01----:R-:W-:-:S15]  /*0180*/  @P0 BRA `(.L_x_22) ;  /* 0x00000000000c0947 */ /* 0x003fde0003800000 */
[----:B01----:R-:W-:-:S15]  /*0190*/  MOV R6, RZ ;  /* 0x000000ff00067202 */ /* 0x003fde0000000f00 */
[----:B01----:R-:W-:-:S15]  /*01a0*/  MOV R6, R6 ;  /* 0x0000000600067202 */ /* 0x003fde0000000f00 */
[----:B01----:R-:W-:-:S15]  /*01b0*/  BRA `(.L_x_23) ;  /* 0x0000000000ec7947 */ /* 0x003fde0003800000 */
.L_x_22:
[----:B01----:R-:W-:-:S15]  /*01c0*/  MOV R6, R11 ;  /* 0x0000000b00067202 */ /* 0x003fde0000000f00 */
[----:B01----:R-:W-:-:S15]  /*01d0*/  FADD.FTZ R6, -RZ, |R6| ;  /* 0x40000006ff067221 */ /* 0x003fde0000010100 */
[----:B01----:R-:W-:-:S15]  /*01e0*/  MOV R9, 0x7f800000 ;  /* 0x7f80000000097802 */ /* 0x003fde0000000f00 */
[----:B01----:R-:W-:-:S15]  /*01f0*/  MOV R9, R9 ;  /* 0x0000000900097202 */ /* 0x003fde0000000f00 */
[----:B01----:R-:W-:-:S15]  /*0200*/  FSETP.GTU.FTZ.AND P0, PT, R6, R9, PT ;  /* 0x000000090600720b */ /* 0x003fde0003f1c000 */
[----:B01----:R-:W-:-:S15]  /*0210*/  MOV R6, R6 ;  /* 0x0000000600067202 */ /* 0x003fde0000000f00 */
[----:B01----:R-:W-:-:S15]  /*0220*/  MOV R9, R9 ;  /* 0x0000000900097202 */ /* 0x003fde0000000f00 */
[----:B01----:R-:W-:-:S15]  /*0230*/  @P0 BRA `(.L_x_24) ;  /* 0x0000000800700947 */ /* 0x003fde0003800000 */
[----:B01----:R-:W-:-:S15]  /*0240*/  MOV R7, R7 ;  /* 0x0000000700077202 */ /* 0x003fde0000000f00 */
[----:B01----:R-:W-:-:S15]  /*0250*/  FADD.FTZ R12, -RZ, |R7| ;  /* 0x40000007ff0c7221 */ /* 0x003fde0000010100 */
[----:B01----:R-:W-:-:S15]  /*0260*/  FSETP.GTU.FTZ.AND P0, PT, R12, R9, PT ;  /* 0x000000090c00720b */ /* 0x003fde0003f1c000 */
[----:B01----:R-:W-:-:S15]  /*0270*/  MOV R12, R12 ;  /* 0x0000000c000c7202 */ /* 0x003fde0000000f00 */
[----:B01----:R-:W-:-:S15]  /*0280*/  @P0 BRA `(.L_x_24) ;  /* 0x00000008005c0947 */ /* 0x003fde0003800000 */
[----:B01----:R-:W-:-:S15]  /*0290*/  LOP3.LUT R13, R5, R4, RZ, 0xfc, !PT ;  /* 0x00000004050d7212 */ /* 0x003fde00078efcff */
[----:B01----:R-:W-:-:S15]  /*02a0*/  LOP3.LUT R13, R13, 0x7fffffff, RZ, 0xc0, !PT ;  /* 0x7fffffff0d0d7812 */ /* 0x003fde00078ec0ff */
[----:B01----:R-:W-:-:S15]  /*02b0*/  ISETP.EQ.AND P0, PT, R13, RZ, PT ;  /* 0x000000ff0d00720c */ /* 0x003fde0003f02270 */
[----:B01----:R-:W-:-:S15]  /*02c0*/  @P0 BRA `(.L_x_25) ;  /* 0x0000000800340947 */ /* 0x003fde0003800000 */
[----:B01----:R-:W-:-:S15]  /*02d0*/  FSETP.EQ.FTZ.AND P0, PT, R6, R9, PT ;  /* 0x000000090600720b */ /* 0x003fde0003f12000 */
[----:B01----:R-:W-:-:S15]  /*02e0*/  FSETP.EQ.FTZ.AND P1, PT, R12, R9, PT ;  /* 0x000000090c00720b */ /* 0x003fde0003f32000 */
[----:B01----:R-:W-:-:S15]  /*02f0*/  PLOP3.LUT P2, PT, P0, P1, PT, 0x80, 0x8 ;  /* 0x000000000008781c */ /* 0x003fde0000743070 */
[----:B01----:R-:W-:-:S15]  /*0300*/  PLOP3.LUT P0, PT, P0, PT, PT, 0x80, 0x8 ;  /* 0x000000000008781c */ /* 0x003fde000070f070 */
[----:B01----:R-:W-:-:S15]  /*0310*/  PLOP3.LUT P1, PT, P1, PT, PT, 0x80, 0x8 ;  /* 0x000000000008781c */ /* 0x003fde0000f2f070 */
[----:B01----:R-:W-:-:S15]  /*0320*/  @P2 BRA `(.L_x_25) ;  /* 0x00000008001c2947 */ /* 0x003fde0003800000 */
[----:B01----:R-:W-:-:S15]  /*0330*/  LOP3.LUT R6, R4, 0x7fffffff, RZ, 0xc0, !PT ;  /* 0x7fffffff04067812 */ /* 0x003fde00078ec0ff */
[----:B01----:R-:W-:-:S15]  /*0340*/  ISETP.EQ.AND P2, PT, R6, RZ, PT ;  /* 0x000000ff0600720c */ /* 0x003fde0003f42270 */
[----:B01----:R-:W-:-:S15]  /*0350*/  PLOP3.LUT P1, PT, P1, P2, PT, 0xf8, 0x8f ;  /* 0x00000000008f781c */ /* 0x003fde0000f25f70 */
[----:B01----:R-:W-:-:S15]  /*0360*/  @P1 BRA `(.L_x_26) ;  /* 0x0000000400f41947 */ /* 0x003fde0003800000 */
[----:B01----:R-:W-:-:S15]  /*0370*/  LOP3.LUT R6, R5, 0x7fffffff, RZ, 0xc0, !PT ;  /* 0x7fffffff05067812 */ /* 0x003fde00078ec0ff */
[----:B01----:R-:W-:-:S15]  /*0380*/  ISETP.EQ.AND P1, PT, R6, RZ, PT ;  /* 0x000000ff0600720c */ /* 0x003fde0003f22270 */
[----:B01----:R-:W-:-:S15]  /*0390*/  PLOP3.LUT P0, PT, P0, P1, PT, 0xf8, 0x8f ;  /* 0x00000000008f781c */ /* 0x003fde0000703f70 */
[----:B01----:R-:W-:-:S15]  /*03a0*/  @P0 BRA `(.L_x_27) ;  /* 0x0000000400c80947 */ /* 0x003fde0003800000 */
[----:B01----:R-:W-:-:S15]  /*03b0*/  ISETP.LT.AND P0, PT, R8, RZ, PT ;  /* 0x000000ff0800720c */ /* 0x003fde0003f01270 */
[----:B01----:R-:W-:-:S15]  /*03c0*/  BSSY.RECONVERGENT B1, `(.L_x_28) ;  /* 0x000000d000017945 */ /* 0x003fde0003800200 */
[----:B01----:R-:W-:-:S15]  /*03d0*/  @P0 BRA `(.L_x_29) ;  /* 0x00000000000c0947 */ /* 0x003fde0003800000 */
[----:B01----:R-:W-:-:S15]  /*03e0*/  MOV R6, RZ ;  /* 0x000000ff00067202 */ /* 0x003fde0000000f00 */
[----:B01----:R-:W-:-:S15]  /*03f0*/  MOV R6, R6 ;  /* 0x0000000600067202 */ /* 0x003fde0000000f00 */
[----:B01----:R-:W-:-:S15]  /*0400*/  BRA `(.L_x_30) ;  /* 0x0000000000207947 */ /* 0x003fde0003800000 */
.L_x_29:
[----:B01----:R-:W-:-:S15]  /*0410*/  MOV R4, RZ ;  /* 0x000000ff00047202 */ /* 0x003fde0000000f00 */
[----:B01----:R-:W-:-:S15]  /*0420*/  MOV R6, 0x5f800000 ;  /* 0x5f80000000067802 */ /* 0x003fde0000000f00 */
[----:B01----:R-:W-:-:S15]  /*0430*/  MOV R11, R11 ;  /* 0x0000000b000b7202 */ /* 0x003fde0000000f00 */
[----:B01----:R-:W-:-:S15]  /*0440*/  FFMA R4, R11, R6, R4 ;  /* 0x000000060b047223 */ /* 0x003fde0000000004 */
[----:B01----:R-:W-:-:S15]  /*0450*/  MOV R4, R4 ;  /* 0x0000000400047202 */ /* 0x003fde0000000f00 */
[----:B01----:R-:W-:-:S15]  /*0460*/  MOV R6, 0xffffffc0 ;  /* 0xffffffc000067802 */ /* 0x003fde0000000f00 */
[----:B01----:R-:W-:-:S15]  /*0470*/  MOV R4, R4 ;  /* 0x0000000400047202 */ /* 0x003fde0000000f00 */
[----:B01----:R-:W-:-:S15]  /*0480*/  MOV R6, R6 ;  /* 0x0000000600067202 */ /* 0x003fde0000000f00 */
.L_x_30:
[----:B01----:R-:W-:-:S15]  /*0490*/  BSYNC.RECONVERGENT B1 ;  /* 0x0000000000017941 */ /* 0x003fde0003800200 */
.L_x_28:
[----:B01----:R-:W-:-:S15]  /*04a0*/  ISETP.LT.AND P0, PT, R10, RZ, PT ;  /* 0x000000ff0a00720c */ /* 0x003fde0003f01270 */
[----:B01----:R-:W-:-:S15]  /*04b0*/  BSSY.RECONVERGENT B1, `(.L_x_23) ;  /* 0x000000b000017945 */ /* 0x003fde0003800200 */
[----:B01----:R-:W-:-:S15]  /*04c0*/  @P0 BRA `(.L_x_31) ;  /* 0x0000000000040947 */ /* 0x003fde0003800000 */
[----:B01----:R-:W-:-:S15]  /*04d0*/  BRA `(.L_x_32) ;  /* 0x0000000000207947 */ /* 0x003fde0003800000 */
.L_x_31:
[----:B01----:R-:W-:-:S15]  /*04e0*/  MOV R5, RZ ;  /* 0x000000ff00057202 */ /* 0x003fde0000000f00 */
[----:B01----:R-:W-:-:S15]  /*04f0*/  MOV R8, 0x5f800000 ;  /* 0x5f80000000087802 */ /* 0x003fde0000000f00 */
[----:B01----:R-:W-:-:S15]  /*0500*/  MOV R7, R7 ;  /* 0x0000000700077202 */ /* 0x003fde0000000f00 */
[----:B01----:R-:W-:-:S15]  /*0510*/  FFMA R5, R7, R8, R5 ;  /* 0x0000000807057223 */ /* 0x003fde0000000005 */
[----:B01----:R-:W-:-:S15]  /*0520*/  MOV R5, R5 ;  /* 0x0000000500057202 */ /* 0x003fde0000000f00 */
[----:B01----:R-:W-:-:S15]  /*0530*/  IADD3 R6, PT, PT, R6, 0x40, RZ ;  /* 0x0000004006067810 */ /* 0x003fde0007ffe0ff */
[----:B01----:R-:W-:-:S15]  /*0540*/  MOV R5, R5 ;  /* 0x0000000500057202 */ /* 0x003fde0000000f00 */
[----:B01----:R-:W-:-:S15]  /*0550*/  MOV R6, R6 ;  /* 0x0000000600067202 */ /* 0x003fde0000000f00 */
.L_x_32:
[----:B01----:R-:W-:-:S15]  /*0560*/  BSYNC.RECONVERGENT B1 ;  /* 0x0000000000017941 */ /* 0x003fde0003800200 */
.L_x_23:
[----:B01----:R-:W-:-:S15]  /*0570*/  IADD3 R0, PT, PT, R0, -0x7f, RZ ;  /* 0xffffff8100007810 */ /* 0x003fde0007ffe0ff */
[----:B01----:R-:W-:-:S15]  /*0580*/  SHF.L.U32 R7, R0, 0x17, RZ ;  /* 0x0000001700077819 */ /* 0x003fde00000006ff */
[----:B01----:R-:W-:-:S15]  /*0590*/  IADD3 R7, PT, PT, R4, -R7, RZ ;  /* 0x8000000704077210 */ /* 0x003fde0007ffe0ff */
[----:B01----:R-:W-:-:S15]  /*05a0*/  MOV R7, R7 ;  /* 0x0000000700077202 */ /* 0x003fde0000000f00 */
[----:B01----:R-:W-:-:S15]  /*05b0*/  SHF.L.U32 R4, R3, 0x17, RZ ;  /* 0x0000001703047819 */ /* 0x003fde00000006ff */
[----:B01----:R-:W-:-:S15]  /*05c0*/  IADD3 R4, PT, PT, R4, -0x3f800000, RZ ;  /* 0xc080000004047810 */ /* 0x003fde0007ffe0ff */
[----:B01----:R-:W-:-:S15]  /*05d0*/  IADD3 R4, PT, PT, R5, -R4, RZ ;  /* 0x8000000405047210 */ /* 0x003fde0007ffe0ff */
[----:B01----:R-:W-:-:S15]  /*05e0*/  MOV R4, R4 ;  /* 0x0000000400047202 */ /* 0x003fde0000000f00 */
[----:B01----:R1:W0:-:S15]  /*05f0*/  MUFU.RCP R5, R4 ;  /* 0x0000000400057308 */ /* 0x00321e0000001000 */
[----:B01----:R-:W-:-:S15]  /*0600*/  FADD.FTZ R4, -RZ, -R4 ;  /* 0x80000004ff047221 */ /* 0x003fde0000010100 */
[----:B01----:R-:W-:-:S15]  /*0610*/  MOV R8, 0x3f800000 ;  /* 0x3f80000000087802 */ /* 0x003fde0000000f00 */
[----:B01----:R-:W-:-:S15]  /*0620*/  FFMA R8, R4, R5, R8 ;  /* 0x0000000504087223 */ /* 0x003fde0000000008 */
[----:B01----:R-:W-:-:S15]  /*0630*/  FFMA R8, R5, R8, R5 ;  /* 0x0000000805087223 */ /* 0x003fde0000000005 */
[----:B01----:R-:W-:-:S15]  /*0640*/  MOV R5, RZ ;  /* 0x000000ff00057202 */ /* 0x003fde0000000f00 */
[----:B01----:R-:W-:-:S15]  /*0650*/  FFMA R5, R7, R8, R5 ;  /* 0x0000000807057223 */ /* 0x003fde0000000005 */
[----:B01----:R-:W-:-:S15]  /*0660*/  FFMA R9, R4, R5, R7 ;  /* 0x0000000504097223 */ /* 0x003fde0000000007 */
[----:B01----:R-:W-:-:S15]  /*0670*/  FFMA R9, R9, R8, R5 ;  /* 0x0000000809097223 */ /* 0x003fde0000000005 */
[----:B01----:R-:W-:-:S15]  /*0680*/  FFMA R4, R4, R9, R7 ;  /* 0x0000000904047223 */ /* 0x003fde0000000007 */
[----:B01----:R-:W-:-:S15]  /*0690*/  FFMA R5, R4, R8, R9 ;  /* 0x0000000804057223 */ /* 0x003fde0000000009 */
[----:B01----:R-:W-:-:S15]  /*06a0*/  MOV R5, R5 ;  /* 0x0000000500057202 */ /* 0x003fde0000000f00 */
[----:B01----:R-:W-:-:S15]  /*06b0*/  SHF.R.U32.HI R7, RZ, 0x17, R5 ;  /* 0x00000017ff077819 */ /* 0x003fde0000011605 */
[----:B01----:R-:W-:-:S15]  /*06c0*/  LOP3.LUT R7, R7, 0xff, RZ, 0xc0, !PT ;  /* 0x000000ff07077812 */ /* 0x003fde00078ec0ff */
[----:B01----:R-:W-:-:S15]  /*06d0*/  MOV R10, 0x7f ;  /* 0x0000007f000a7802 */ /* 0x003fde0000000f00 */
[----:B01----:R-:W-:-:S15]  /*06e0*/  IADD3 R10, PT, PT, R10, -R3, RZ ;  /* 0x800000030a0a7210 */ /* 0x003fde0007ffe0ff */
[----:B01----:R-:W-:-:S15]  /*06f0*/  IADD3 R10, PT, PT, R10, R0, RZ ;  /* 0x000000000a0a7210 */ /* 0x003fde0007ffe0ff */
[----:B01----:R-:W-:-:S15]  /*0700*/  IADD3 R10, PT, PT, R10, R6, RZ ;  /* 0x000000060a0a7210 */ /* 0x003fde0007ffe0ff */
[----:B01----:R-:W-:-:S15]  /*0710*/  IADD3 R7, PT, PT, R10, R7, RZ ;  /* 0x000000070a077210 */ /* 0x003fde0007ffe0ff */
[----:B01----:R-:W-:-:S15]  /*0720*/  IADD3 R0, PT, PT, R7, -0x1, RZ ;  /* 0xffffffff07007810 */ /* 0x003fde0007ffe0ff */
[----:B01----:R-:W-:-:S15]  /*0730*/  ISETP.LT.U32.AND P0, PT, R0, 0xfe, PT ;  /* 0x000000fe0000780c */ /* 0x003fde0003f01070 */
        /* <DEDUP_REMOVED lines=8> */
[----:B01----:R-:W-:-:S15]  /*07c0*/  ISETP.GT.AND P0, PT, R7, 0xfe, PT ;  /* 0x000000fe0700780c */ /* 0x003fde0003f04270 */
[----:B01----:R-:W-:-:S15]  /*07d0*/  @P0 BRA `(.L_x_35) ;  /* 0x0000000000880947 */ /* 0x003fde0003800000 */
[----:B01----:R-:W-:-:S15]  /*07e0*/  ISETP.LT.AND P0, PT, R7, 0x1, PT ;  /* 0x000000010700780c */ /* 0x003fde0003f01270 */
[----:B01----:R-:W-:-:S15]  /*07f0*/  @P0 BRA `(.L_x_36) ;  /* 0x0000000000040947 */ /* 0x003fde0003800000 */
[----:B01----:R-:W-:-:S15]  /*0800*/  BRA `(.L_x_37) ;  /* 0x00000000009c7947 */ /* 0x003fde0003800000 */
.L_x_36:
[----:B01----:R-:W-:-:S15]  /*0810*/  ISETP.LT.AND P0, PT, R7, -0x18, PT ;  /* 0xffffffe80700780c */ /* 0x003fde0003f01270 */
[----:B01----:R-:W-:-:S15]  /*0820*/  LOP3.LUT R5, R5, 0x80000000, RZ, 0xc0, !PT ;  /* 0x8000000005057812 */ /* 0x003fde00078ec0ff */
[----:B01----:R-:W-:-:S15]  /*0830*/  MOV R5, R5 ;  /* 0x0000000500057202 */ /* 0x003fde0000000f00 */
[----:B01----:R-:W-:-:S15]  /*0840*/  @P0 BRA `(.L_x_37) ;  /* 0x00000000008c0947 */ /* 0x003fde0003800000 */
[----:B01----:R-:W-:-:S15]  /*0850*/  FFMA.RP R0, R4, R8, R9 ;  /* 0x0000000804007223 */ /* 0x003fde0000008009 */
[----:B01----:R-:W-:-:S15]  /*0860*/  FFMA.RM R3, R4, R8, R9 ;  /* 0x0000000804037223 */ /* 0x003fde0000004009 */
[----:B01----:R-:W-:-:S15]  /*0870*/  FSETP.NEU.FTZ.AND P0, PT, R0, R3, PT ;  /* 0x000000030000720b */ /* 0x003fde0003f1d000 */
[----:B01----:R-:W-:-:S15]  /*0880*/  FFMA.RZ R4, R4, R8, R9 ;  /* 0x0000000804047223 */ /* 0x003fde000000c009 */
[----:B01----:R-:W-:-:S15]  /*0890*/  MOV R4, R4 ;  /* 0x0000000400047202 */ /* 0x003fde0000000f00 */
[----:B01----:R-:W-:-:S15]  /*08a0*/  LOP3.LUT R4, R4, 0x7fffff, RZ, 0xc0, !PT ;  /* 0x007fffff04047812 */ /* 0x003fde00078ec0ff */
[----:B01----:R-:W-:-:S15]  /*08b0*/  LOP3.LUT R4, R4, 0x800000, RZ, 0xfc, !PT ;  /* 0x0080000004047812 */ /* 0x003fde00078efcff */
[----:B01----:R-:W-:-:S15]  /*08c0*/  IADD3 R0, PT, PT, R7, 0x20, RZ ;  /* 0x0000002007007810 */ /* 0x003fde0007ffe0ff */
[----:B01----:R-:W-:-:S15]  /*08d0*/  SHF.L.U32 R0, R4, R0, RZ ;  /* 0x0000000004007219 */ /* 0x003fde00000006ff */
[----:B01----:R-:W-:-:S15]  /*08e0*/  ISETP.NE.AND P1, PT, R0, RZ, PT ;  /* 0x000000ff0000720c */ /* 0x003fde0003f25270 */
[----:B01----:R-:W-:-:S15]  /*08f0*/  ISETP.EQ.AND P2, PT, R7, RZ, PT ;  /* 0x000000ff0700720c */ /* 0x003fde0003f42270 */
[----:B01----:R-:W-:-:S15]  /*0900*/  IADD3 R0, PT, PT, RZ, -R7, RZ ;  /* 0x80000007ff007210 */ /* 0x003fde0007ffe0ff */
[----:B01----:R-:W-:-:S15]  /*0910*/  MOV R0, R0 ;  /* 0x0000000000007202 */ /* 0x003fde0000000f00 */
[----:B01----:R-:W-:-:S15]  /*0920*/  SEL R0, RZ, R0, P2 ;  /* 0x00000000ff007207 */ /* 0x003fde0001000000 */
[----:B01----:R-:W-:-:S15]  /*0930*/  SHF.R.U32.HI R0, RZ, R0, R4 ;  /* 0x00000000ff007219 */ /* 0x003fde0000011604 */
[----:B01----:R-:W-:-:S15]  /*0940*/  ISETP.NE.AND P2, PT, R7, RZ, PT ;  /* 0x000000ff0700720c */ /* 0x003fde0003f45270 */
[----:B01----:R-:W-:-:S15]  /*0950*/  PLOP3.LUT P1, PT, P1, P2, PT, 0x80, 0x8 ;  /* 0x000000000008781c */ /* 0x003fde0000f25070 */
[----:B01----:R-:W-:-:S15]  /*0960*/  PLOP3.LUT P0, PT, P0, P1, PT, 0xf8, 0x8f ;  /* 0x00000000008f781c */ /* 0x003fde0000703f70 */
[----:B01----:R-:W-:-:S15]  /*0970*/  SEL R3, RZ, 0x1, !P0 ;  /* 0x00000001ff037807 */ /* 0x003fde0004000000 */
[----:B01----:R-:W-:-:S15]  /*0980*/  SHF.R.U32.HI R4, RZ, 0x1, R0 ;  /* 0x00000001ff047819 */ /* 0x003fde0000011600 */
[----:B01----:R-:W-:-:S15]  /*0990*/  LOP3.LUT R6, R4, 0x1, RZ, 0xc0, !PT ;  /* 0x0000000104067812 */ /* 0x003fde00078ec0ff */
[----:B01----:R-:W-:-:S15]  /*09a0*/  LOP3.LUT R3, R3, R6, RZ, 0xfc, !PT ;  /* 0x0000000603037212 */ /* 0x003fde00078efcff */
[----:B01----:R-:W-:-:S15]  /*09b0*/  LOP3.LUT R3, R3, R0, RZ, 0xc0, !PT ;  /* 0x0000000003037212 */ /* 0x003fde00078ec0ff */
[----:B01----:R-:W-:-:S15]  /*09c0*/  IADD3 R3, PT, PT, R3, R4, RZ ;  /* 0x0000000403037210 */ /* 0x003fde0007ffe0ff */
[----:B01----:R-:W-:-:S15]  /*09d0*/  LOP3.LUT R3, R3, R5, RZ, 0xfc, !PT ;  /* 0x0000000503037212 */ /* 0x003fde00078efcff */
[----:B01----:R-:W-:-:S15]  /*09e0*/  MOV R5, R3 ;  /* 0x0000000300057202 */ /* 0x003fde0000000f00 */
[----:B01----:R-:W-:-:S15]  /*09f0*/  BRA `(.L_x_37) ;  /* 0x0000000000207947 */ /* 0x003fde0003800000 */
.L_x_35:
[----:B01----:R-:W-:-:S15]  /*0a00*/  LOP3.LUT R5, R5, 0x80000000, RZ, 0xc0, !PT ;  /* 0x8000000005057812 */ /* 0x003fde00078ec0ff */
[----:B01----:R-:W-:-:S15]  /*0a10*/  LOP3.LUT R5, R5, 0x7f800000, RZ, 0xfc, !PT ;  /* 0x7f80000005057812 */ /* 0x003fde00078efcff */
[----:B01----:R-:W-:-:S15]  /*0a20*/  MOV R5, R5 ;  /* 0x0000000500057202 */ /* 0x003fde0000000f00 */
[----:B01----:R-:W-:-:S15]  /*0a30*/  BRA `(.L_x_37) ;  /* 0x0000000000107947 */ /* 0x003fde0003800000 */
.L_x_34:
[----:B01----:R-:W-:-:S15]  /*0a40*/  SHF.L.U32 R10, R10, 0x17, RZ ;  /* 0x000000170a0a7819 */ /* 0x003fde00000006ff */
[----:B01----:R-:W-:-:S15]  /*0a50*/  IADD3 R5, PT, PT, R10, R5, RZ ;  /* 0x000000050a057210 */ /* 0x003fde0007ffe0ff */
[----:B01----:R-:W-:-:S15]  /*0a60*/  MOV R5, R5 ;  /* 0x0000000500057202 */ /* 0x003fde0000000f00 */
[----:B01----:R-:W-:-:S15]  /*0a70*/  BRA `(.L_x_37) ;  /* 0x0000000000007947 */ /* 0x003fde0003800000 */
.L_x_37:
[----:B01----:R-:W-:-:S15]  /*0a80*/  BSYNC.RECONVERGENT B1 ;  /* 0x0000000000017941 */ /* 0x003fde0003800200 */
.L_x_33:
[----:B01----:R-:W-:-:S15]  /*0a90*/  MOV R5, R5 ;  /* 0x0000000500057202 */ /* 0x003fde0000000f00 */
[----:B01----:R-:W-:-:S15]  /*0aa0*/  MOV R5, R5 ;  /* 0x0000000500057202 */ /* 0x003fde0000000f00 */
[----:B01----:R-:W-:-:S15]  /*0ab0*/  MOV R4, R5 ;  /* 0x0000000500047202 */ /* 0x003fde0000000f00 */
[----:B01----:R-:W-:-:S15]  /*0ac0*/  BRA `(.L_x_38) ;  /* 0x0000000000647947 */ /* 0x003fde0003800000 */
.L_x_27:
[----:B01----:R-:W-:-:S15]  /*0ad0*/  LOP3.LUT R4, R5, R4, RZ, 0x3c, !PT ;  /* 0x0000000405047212 */ /* 0x003fde00078e3cff */
[----:B01----:R-:W-:-:S15]  /*0ae0*/  LOP3.LUT R4, R4, 0x80000000, RZ, 0xc0, !PT ;  /* 0x8000000004047812 */ /* 0x003fde00078ec0ff */
[----:B01----:R-:W-:-:S15]  /*0af0*/  LOP3.LUT R4, R4, 0x7f800000, RZ, 0xfc, !PT ;  /* 0x7f80000004047812 */ /* 0x003fde00078efcff */
[----:B01----:R-:W-:-:S15]  /*0b00*/  MOV R4, R4 ;  /* 0x0000000400047202 */ /* 0x003fde0000000f00 */
[----:B01----:R-:W-:-:S15]  /*0b10*/  MOV R4, R4 ;  /* 0x0000000400047202 */ /* 0x003fde0000000f00 */
[----:B01----:R-:W-:-:S15]  /*0b20*/  MOV R4, R4 ;  /* 0x0000000400047202 */ /* 0x003fde0000000f00 */
[----:B01----:R-:W-:-:S15]  /*0b30*/  BRA `(.L_x_38) ;  /* 0x0000000000487947 */ /* 0x003fde0003800000 */
.L_x_26:
[----:B01----:R-:W-:-:S15]  /*0b40*/  LOP3.LUT R4, R5, R4, RZ, 0x3c, !PT ;  /* 0x0000000405047212 */ /* 0x003fde00078e3cff */
[----:B01----:R-:W-:-:S15]  /*0b50*/  LOP3.LUT R4, R4, 0x80000000, RZ, 0xc0, !PT ;  /* 0x8000000004047812 */ /* 0x003fde00078ec0ff */
[----:B01----:R-:W-:-:S15]  /*0b60*/  MOV R4, R4 ;  /* 0x0000000400047202 */ /* 0x003fde0000000f00 */
[----:B01----:R-:W-:-:S15]  /*0b70*/  MOV R4, R4 ;  /* 0x0000000400047202 */ /* 0x003fde0000000f00 */
[----:B01----:R-:W-:-:S15]  /*0b80*/  MOV R4, R4 ;  /* 0x0000000400047202 */ /* 0x003fde0000000f00 */
[----:B01----:R-:W-:-:S15]  /*0b90*/  BRA `(.L_x_38) ;  /* 0x0000000000307947 */ /* 0x003fde0003800000 */
.L_x_25:
[----:B01----:R-:W-:-:S15]  /*0ba0*/  MOV R0, 0xffc00000 ;  /* 0xffc0000000007802 */ /* 0x003fde0000000f00 */
[----:B01----:R-:W-:-:S15]  /*0bb0*/  MOV R0, R0 ;  /* 0x0000000000007202 */ /* 0x003fde0000000f00 */
[----:B01----:R1:W0:-:S15]  /*0bc0*/  MUFU.RSQ R0, R0 ;  /* 0x0000000000007308 */ /* 0x00321e0000001400 */
[----:B01----:R-:W-:-:S15]  /*0bd0*/  MOV R0, R0 ;  /* 0x0000000000007202 */ /* 0x003fde0000000f00 */
[----:B01----:R-:W-:-:S15]  /*0be0*/  MOV R4, R0 ;  /* 0x0000000000047202 */ /* 0x003fde0000000f00 */
[----:B01----:R-:W-:-:S15]  /*0bf0*/  BRA `(.L_x_38) ;  /* 0x0000000000187947 */ /* 0x003fde0003800000 */
.L_x_24:
[----:B01----:R-:W-:-:S15]  /*0c00*/  MOV R11, R11 ;  /* 0x0000000b000b7202 */ /* 0x003fde0000000f00 */
[----:B01----:R-:W-:-:S15]  /*0c10*/  MOV R7, R7 ;  /* 0x0000000700077202 */ /* 0x003fde0000000f00 */
[----:B01----:R-:W-:-:S15]  /*0c20*/  FADD.FTZ R7, R11, R7 ;  /* 0x000000070b077221 */ /* 0x003fde0000010000 */
[----:B01----:R-:W-:-:S15]  /*0c30*/  MOV R7, R7 ;  /* 0x0000000700077202 */ /* 0x003fde0000000f00 */
[----:B01----:R-:W-:-:S15]  /*0c40*/  MOV R4, R7 ;  /* 0x0000000700047202 */ /* 0x003fde0000000f00 */
[----:B01----:R-:W-:-:S15]  /*0c50*/  BRA `(.L_x_38) ;  /* 0x0000000000007947 */ /* 0x003fde0003800000 */
.L_x_38:
[----:B01----:R-:W-:-:S15]  /*0c60*/  BSYNC.RECONVERGENT B0 ;  /* 0x0000000000007941 */ /* 0x003fde0003800200 */
.L_x_21:
[----:B01----:R-:W-:-:S15]  /*0c70*/  MOV R4, R4 ;  /* 0x0000000400047202 */ /* 0x003fde0000000f00 */
[----:B01----:R-:W-:-:S15]  /*0c80*/  RET.ABS.NODEC R20 0x0 ;  /* 0x0000000014007950 */ /* 0x003fde0003e00000 */
.L_x_39:
        /* <DEDUP_REMOVED lines=15> */
.L_x_139:


//--------------------- .text._ZN77_INTERNAL_55_tmpxft_00002658_00000000_7_simpleTexture_kernel_cpp1_ii_95bffc4b5tex2DIfEEN15__nv_itex_traitIT_E4typeEPS2_yff --------------------------
	.section	.text._ZN77_INTERNAL_55_tmpxft_00002658_00000000_7_simpleTexture_kernel_cpp1_ii_95bffc4b5tex2DIfEEN15__nv_itex_traitIT_E4typeEPS2_yff,"ax",@progbits
	.align	128
.text._ZN77_INTERNAL_55_tmpxft_00002658_00000000_7_simpleTexture_kernel_cpp1_ii_95bffc4b5tex2DIfEEN15__nv_itex_traitIT_E4typeEPS2_yff:
        .type           _ZN77_INTERNAL_55_tmpxft_00002658_00000000_7_simpleTexture_kernel_cpp1_ii_95bffc4b5tex2DIfEEN15__nv_itex_traitIT_E4typeEPS2_yff,@function
        .size           _ZN77_INTERNAL_55_tmpxft_00002658_00000000_7_simpleTexture_kernel_cpp1_ii_95bffc4b5tex2DIfEEN15__nv_itex_traitIT_E4typeEPS2_yff,(.L_x_131 - _ZN77_INTERNAL_55_tmpxft_00002658_00000000_7_simpleTexture_kernel_cpp1_ii_95bffc4b5tex2DIfEEN15__nv_itex_traitIT_E4typeEPS2_yff)
_ZN77_INTERNAL_55_tmpxft_00002658_00000000_7_simpleTexture_kernel_cpp1_ii_95bffc4b5tex2DIfEEN15__nv_itex_traitIT_E4typeEPS2_yff:
[----:B01----:R-:W-:-:S15]  /*0000*/  MOV R3, R1 ;  /* 0x0000000100037202 */ /* 0x003fde0000000f00 */
[----:B01----:R-:W-:-:S15]  /*0010*/  IADD3 R1, PT, PT, R1, -0x10, RZ ;  /* 0xfffffff001017810 */ /* 0x003fde0007ffe0ff */
[----:B01----:R-:W-:-:S15]  /*0020*/  LOP3.LUT R1, R1, 0xfffffff0, RZ, 0xc0, !PT ;  /* 0xfffffff001017812 */ /* 0x003fde00078ec0ff */
[----:B01----:R1:W0:-:S15]  /*0030*/  S2R R0, SR_LMEMHIOFF ;  /* 0x0000000000007919 */ /* 0x00321e0000003700 */
[----:B01----:R-:W-:-:S15]  /*0040*/  ISETP.GE.U32.AND P0, PT, R1, R0, PT ;  /* 0x000000000100720c */ /* 0x003fde0003f06070 */
[----:B01----:R-:W-:-:S15]  /*0050*/  @P0 BRA `(.L_x_40) ;  /* 0x0000000000040947 */ /* 0x003fde0003800000 */
[----:B01----:R-:W-:-:S15]  /*0060*/  BPT.TRAP 0x1 ;  /* 0x000000040000795c */ /* 0x003fde0000300000 */
.L_x_40:
[----:B01----:R1:W0:-:S15]  /*0070*/  LDC.64 R14, c[0x0][0x358] ;  /* 0x0000d600ff0e7b82 */ /* 0x00321e0000000a00 */
[----:B01----:R-:W-:-:S15]  /*0080*/  IADD3 R0, PT, PT, R1, RZ, RZ ;  /* 0x000000ff01007210 */ /* 0x003fde0007ffe0ff */
[----:B01----:R-:W-:-:S15]  /*0090*/  MOV R10, R0 ;  /* 0x00000000000a7202 */ /* 0x003fde0000000f00 */
[----:B01----:R-:W-:-:S15]  /*00a0*/  MOV R11, RZ ;  /* 0x000000ff000b7202 */ /* 0x003fde0000000f00 */
[----:B01----:R-:W-:-:S15]  /*00b0*/  MOV R12, R10 ;  /* 0x0000000a000c7202 */ /* 0x003fde0000000f00 */
[----:B01----:R-:W-:-:S15]  /*00c0*/  MOV R13, R11 ;  /* 0x0000000b000d7202 */ /* 0x003fde0000000f00 */
[----:B01----:R-:W-:-:S15]  /*00d0*/  MOV R12, R12 ;  /* 0x0000000c000c7202 */ /* 0x003fde0000000f00 */
[----:B01----:R-:W-:-:S15]  /*00e0*/  MOV R13, R13 ;  /* 0x0000000d000d7202 */ /* 0x003fde0000000f00 */
[----:B01----:R1:W0:-:S15]  /*00f0*/  LDC R0, c[0x0][0x2f8] ;  /* 0x0000be00ff007b82 */ /* 0x00321e0000000800 */
[----:B01----:R1:W0:-:S15]  /*0100*/  LDC R10, c[0x0][0x2fc] ;  /* 0x0000bf00ff0a7b82 */ /* 0x00321e0000000800 */
[----:B01----:R-:W-:-:S15]  /*0110*/  MOV R11, R10 ;  /* 0x0000000a000b7202 */ /* 0x003fde0000000f00 */
[----:B01----:R-:W-:-:S15]  /*0120*/  IADD3 R10, P0, PT, R12, R0, RZ ;  /* 0x000000000c0a7210 */ /* 0x003fde0007f1e0ff */
[----:B01----:R-:W-:-:S15]  /*0130*/  IADD3.X R11, PT, PT, R13, R11, RZ, P0, !PT ;  /* 0x0000000b0d0b7210 */ /* 0x003fde00007fe4ff */
        /* <DEDUP_REMOVED lines=23> */
[----:B01----:R-:W-:-:S15]  /*02b0*/  MOV R11, 0xc2000000 ;  /* 0xc2000000000b7802 */ /* 0x003fde0000000f00 */
[----:B01----:R-:W-:-:S15]  /*02c0*/  MOV R13, RZ ;  /* 0x000000ff000d7202 */ /* 0x003fde0000000f00 */
[----:B01----:R-:W-:-:S15]  /*02d0*/  PLOP3.LUT P1, PT, PT, PT, PT, 0x80, 0x8 ;  /* 0x000000000008781c */ /* 0x003fde0003f2f070 */
.L_x_41:
[----:B01----:R-:W-:-:S15]  /*02e0*/  PLOP3.LUT P0, PT, P0, P1, PT, 0xf2, 0x2f ;  /* 0x00000000002f781c */ /* 0x003fde0000703e72 */
[----:B01----:R-:W-:-:S15]  /*02f0*/  @P1 R2UR P0, UR4, R12 ;  /* 0x000000000c0412ca */ /* 0x003fde0000000000 */
[----:B01----:R-:W-:-:S15]  /*0300*/  PLOP3.LUT P0, PT, P0, P1, PT, 0xf2, 0x2f ;  /* 0x00000000002f781c */ /* 0x003fde0000703e72 */
[----:B01----:R-:W-:-:S15]  /*0310*/  @P1 R2UR.OR P0, UR5, R13 ;  /* 0x000000000d0512ca */ /* 0x003fde0000100000 */
[----:B01----:R-:W-:-:S15]  /*0320*/  @P1 PLOP3.LUT P1, PT, P0, PT, PT, 0x80, 0x8 ;  /* 0x000000000008181c */ /* 0x003fde000072f070 */
[----:B01----:R1:W0:-:S15]  /*0330*/  @!P0 TEX.LL R34, R32, R40, R11, UR4, 2D ;  /* 0x28ff040b28208f60 */ /* 0x00321e00089e0f22 */
[----:B01----:R-:W-:-:S15]  /*0340*/  PLOP3.LUT P0, PT, PT, PT, PT, 0x80, 0x8 ;  /* 0x000000000008781c */ /* 0x003fde0003f0f070 */
[----:B01----:R-:W-:-:S15]  /*0350*/  @P1 BRA.U.ANY `(.L_x_41) ;  /* 0xfffffffd00e01947 */ /* 0x003fde000393ffff */
[----:B01----:R-:W-:-:S15]  /*0360*/  IADD3 R12, P0, PT, R10, RZ, RZ ;  /* 0x000000ff0a0c7210 */ /* 0x003fde0007f1e0ff */
[----:B01----:R-:W-:-:S15]  /*0370*/  IADD3.X R13, PT, PT, R9, RZ, RZ, P0, !PT ;  /* 0x000000ff090d7210 */ /* 0x003fde00007fe4ff */
[----:B01----:R-:W-:-:S15]  /*0380*/  R2UR UR4, R14 ;  /* 0x000000000e0472ca */ /* 0x003fde00000e0000 */
[----:B01----:R-:W-:-:S15]  /*0390*/  R2UR UR5, R15 ;  /* 0x000000000f0572ca */ /* 0x003fde00000e0000 */
[----:B01----:R1:W-:-:S15]  /*03a0*/  ST.E desc[UR4][R12.64], R32 ;  /* 0x000000200c007985 */ /* 0x0033de000c101904 */
[----:B01----:R-:W-:-:S15]  /*03b0*/  IADD3 R12, P0, PT, R10, 0x4, RZ ;  /* 0x000000040a0c7810 */ /* 0x003fde0007f1e0ff */
        /* <DEDUP_REMOVED lines=14> */
[----:B01----:R-:W-:-:S15]  /*04a0*/  IADD3 R10, P0, PT, R10, RZ, RZ ;  /* 0x000000ff0a0a7210 */ /* 0x003fde0007f1e0ff */
[----:B01----:R-:W-:-:S15]  /*04b0*/  IADD3.X R11, PT, PT, R9, RZ, RZ, P0, !PT ;  /* 0x000000ff090b7210 */ /* 0x003fde00007fe4ff */
[----:B01----:R-:W-:-:S15]  /*04c0*/  R2UR UR4, R14 ;  /* 0x000000000e0472ca */ /* 0x003fde00000e0000 */
[----:B01----:R-:W-:-:S15]  /*04d0*/  R2UR UR5, R15 ;  /* 0x000000000f0572ca */ /* 0x003fde00000e0000 */
[----:B01----:R1:W0:-:S15]  /*04e0*/  LD.E R9, desc[UR4][R10.64] ;  /* 0x000000040a097980 */ /* 0x00321e000c101900 */
[----:B01----:R-:W-:-:S15]  /*04f0*/  MOV R10, R4 ;  /* 0x00000004000a7202 */ /* 0x003fde0000000f00 */
[----:B01----:R-:W-:-:S15]  /*0500*/  MOV R11, R5 ;  /* 0x00000005000b7202 */ /* 0x003fde0000000f00 */
[----:B01----:R-:W-:-:S15]  /*0510*/  R2UR UR4, R14 ;  /* 0x000000000e0472ca */ /* 0x003fde00000e0000 */
[----:B01----:R-:W-:-:S15]  /*0520*/  R2UR UR5, R15 ;  /* 0x000000000f0572ca */ /* 0x003fde00000e0000 */
[----:B01----:R1:W-:-:S15]  /*0530*/  ST.E desc[UR4][R10.64], R9 ;  /* 0x000000090a007985 */ /* 0x0033de000c101904 */
[----:B01----:R-:W-:-:S15]  /*0540*/  BRA `(.L_x_42) ;  /* 0x0000000000007947 */ /* 0x003fde0003800000 */
.L_x_42:
[----:B01----:R-:W-:-:S15]  /*0550*/  MOV R9, R4 ;  /* 0x0000000400097202 */ /* 0x003fde0000000f00 */
[----:B01----:R-:W-:-:S15]  /*0560*/  MOV R4, R5 ;  /* 0x0000000500047202 */ /* 0x003fde0000000f00 */
[----:B01----:R-:W-:-:S15]  /*0570*/  MOV R4, R6 ;  /* 0x0000000600047202 */ /* 0x003fde0000000f00 */
[----:B01----:R-:W-:-:S15]  /*0580*/  MOV R6, R7 ;  /* 0x0000000700067202 */ /* 0x003fde0000000f00 */
[----:B01----:R-:W-:-:S15]  /*0590*/  MOV R1, R3 ;  /* 0x0000000300017202 */ /* 0x003fde0000000f00 */
[----:B01----:R-:W-:-:S15]  /*05a0*/  RET.ABS.NODEC R20 0x0 ;  /* 0x0000000014007950 */ /* 0x003fde0003e00000 */
.L_x_43:
        /* <DEDUP_REMOVED lines=13> */
.L_x_131:


//--------------------- .text.sinf                --------------------------
	.section	.text.sinf,"ax",@progbits
	.align	128
.text.sinf:
        .type           sinf,@function
        .size           sinf,(.L_x_140 - sinf)
sinf:
[----:B01----:R-:W-:-:S15]  /*0000*/  IADD3 R1, PT, PT, R1, -0x30, RZ ;  /* 0xffffffd001017810 */ /* 0x003fde0007ffe0ff */
[----:B01----:R1:W0:-:S15]  /*0010*/  S2R R0, SR_LMEMHIOFF ;  /* 0x0000000000007919 */ /* 0x00321e0000003700 */
[----:B01----:R-:W-:-:S15]  /*0020*/  ISETP.GE.U32.AND P0, PT, R1, R0, PT ;  /* 0x000000000100720c */ /* 0x003fde0003f06070 */
[----:B01----:R-:W-:-:S15]  /*0030*/  @P0 BRA `(.L_x_44) ;  /* 0x0000000000040947 */ /* 0x003fde0003800000 */
[----:B01----:R-:W-:-:S15]  /*0040*/  BPT.TRAP 0x1 ;  /* 0x000000040000795c */ /* 0x003fde0000300000 */
.L_x_44:
[----:B01----:R-:W-:-:S15]  /*0050*/  BSSY.RECONVERGENT B0, `(.L_x_45) ;  /* 0x00001e4000007945 */ /* 0x003fde0003800200 */
        /* <DEDUP_REMOVED lines=10> */
[----:B01----:R-:W-:-:S15]  /*0100*/  IADD3 R5, P0, PT, R5, R0, RZ ;  /* 0x0000000005057210 */ /* 0x003fde0007f1e0ff */
[----:B01----:R-:W-:-:S15]  /*0110*/  IADD3.X R6, PT, PT, R6, R3, RZ, P0, !PT ;  /* 0x0000000306067210 */ /* 0x003fde00007fe4ff */
[----:B01----:R-:W-:-:S15]  /*0120*/  MOV R0, R4 ;  /* 0x0000000400007202 */ /* 0x003fde0000000f00 */
[----:B01----:R-:W-:-:S15]  /*0130*/  FADD R3, -RZ, |R0| ;  /* 0x40000000ff037221 */ /* 0x003fde0000000100 */
[----:B01----:R-:W-:-:S15]  /*0140*/  MOV R3, R3 ;  /* 0x0000000300037202 */ /* 0x003fde0000000f00 */
[----:B01----:R-:W-:-:S15]  /*0150*/  FSETP.EQ.AND P0, PT, R3, +INF , PT ;  /* 0x7f8000000300780b */ /* 0x003fde0003f02000 */
[----:B01----:R-:W-:-:S15]  /*0160*/  PLOP3.LUT P0, PT, P0, PT, PT, 0x8, 0x80 ;  /* 0x000000000080781c */ /* 0x003fde000070e170 */
[----:B01----:R-:W-:-:S15]  /*0170*/  MOV R0, R0 ;  /* 0x0000000000007202 */ /* 0x003fde0000000f00 */
[----:B01----:R-:W-:-:S15]  /*0180*/  MOV R3, R5 ;  /* 0x0000000500037202 */ /* 0x003fde0000000f00 */
[----:B01----:R-:W-:-:S15]  /*0190*/  MOV R4, R6 ;  /* 0x0000000600047202 */ /* 0x003fde0000000f00 */
[----:B01----:R-:W-:-:S15]  /*01a0*/  MOV R5, R0 ;  /* 0x0000000000057202 */ /* 0x003fde0000000f00 */
[----:B01----:R-:W-:-:S15]  /*01b0*/  MOV R0, R0 ;  /* 0x0000000000007202 */ /* 0x003fde0000000f00 */
[----:B01----:R-:W-:-:S15]  /*01c0*/  BSSY.RECONVERGENT B1, `(.L_x_46) ;  /* 0x0000007000017945 */ /* 0x003fde0003800200 */
[----:B01----:R-:W-:-:S15]  /*01d0*/  @P0 BRA `(.L_x_47) ;  /* 0x0000000000140947 */ /* 0x003fde0003800000 */
[----:B01----:R-:W-:-:S15]  /*01e0*/  BRA `(.L_x_48) ;  /* 0x0000000000007947 */ /* 0x003fde0003800000 */
.L_x_48:
[----:B01----:R-:W-:-:S15]  /*01f0*/  MOV R0, RZ ;  /* 0x000000ff00007202 */ /* 0x003fde0000000f00 */
[----:B01----:R-:W-:-:S15]  /*0200*/  FMUL R0, R5, R0 ;  /* 0x0000000005007220 */ /* 0x003fde0000400000 */
[----:B01----:R-:W-:-:S15]  /*0210*/  MOV R0, R0 ;  /* 0x0000000000007202 */ /* 0x003fde0000000f00 */
[----:B01----:R-:W-:-:S15]  /*0220*/  MOV R0, R0 ;  /* 0x0000000000007202 */ /* 0x003fde0000000f00 */
.L_x_47:
[----:B01----:R-:W-:-:S15]  /*0230*/  BSYNC.RECONVERGENT B1 ;  /* 0x0000000000017941 */ /* 0x003fde0003800200 */
.L_x_46:
[----:B01----:R-:W-:-:S15]  /*0240*/  MOV R0, R0 ;  /* 0x0000000000007202 */ /* 0x003fde0000000f00 */
[----:B01----:R-:W-:-:S15]  /*0250*/  FMUL R5, R0, 0.63661974668502807617 ;  /* 0x3f22f98300057820 */ /* 0x003fde0000400000 */
[----:B01----:R1:W0:-:S15]  /*0260*/  F2I.NTZ R5, R5 ;  /* 0x0000000500057305 */ /* 0x00321e0000203100 */
[----:B01----:R-:W-:-:S15]  /*0270*/  I2FP.F32.S32 R6, R5 ;  /* 0x0000000500067245 */ /* 0x003fde0000201400 */
[----:B01----:R-:W-:-:S15]  /*0280*/  FADD R7, -RZ, -R6 ;  /* 0x80000006ff077221 */ /* 0x003fde0000000100 */
[----:B01----:R-:W-:-:S15]  /*0290*/  MOV R7, R7 ;  /* 0x0000000700077202 */ /* 0x003fde0000000f00 */
[----:B01----:R-:W-:-:S15]  /*02a0*/  MOV R8, 0x3fc90fda ;  /* 0x3fc90fda00087802 */ /* 0x003fde0000000f00 */
[----:B01----:R-:W-:-:S15]  /*02b0*/  FFMA R7, R7, R8, R0 ;  /* 0x0000000807077223 */ /* 0x003fde0000000000 */
        /* <DEDUP_REMOVED lines=8> */
[----:B01----:R-:W-:-:S15]  /*0340*/  FADD R7, -RZ, |R0| ;  /* 0x40000000ff077221 */ /* 0x003fde0000000100 */
[----:B01----:R-:W-:-:S15]  /*0350*/  MOV R7, R7 ;  /* 0x0000000700077202 */ /* 0x003fde0000000f00 */
[----:B01----:R-:W-:-:S15]  /*0360*/  FSETP.GT.AND P0, PT, R7, 105615, PT ;  /* 0x47ce47800700780b */ /* 0x003fde0003f04000 */
        /* <DEDUP_REMOVED lines=9> */
.L_x_51:
[----:B01----:R-:W-:-:S15]  /*0400*/  MOV R0, R0 ;  /* 0x0000000000007202 */ /* 0x003fde0000000f00 */
[----:B01----:R-:W-:-:S15]  /*0410*/  LOP3.LUT R5, R0, 0x80000000, RZ, 0xc0, !PT ;  /* 0x8000000000057812 */ /* 0x003fde00078ec0ff */
[----:B01----:R-:W-:-:S15]  /*0420*/  SHF.R.U32.HI R6, RZ, 0x17, R0 ;  /* 0x00000017ff067819 */ /* 0x003fde0000011600 */
[----:B01----:R-:W-:-:S15]  /*0430*/  LOP3.LUT R6, R6, 0xff, RZ, 0xc0, !PT ;  /* 0x000000ff06067812 */ /* 0x003fde00078ec0ff */
[----:B01----:R-:W-:-:S15]  /*0440*/  IADD3 R6, PT, PT, R6, -0x80, RZ ;  /* 0xffffff8006067810 */ /* 0x003fde0007ffe0ff */
[----:B01----:R-:W-:-:S15]  /*0450*/  SHF.L.U32 R0, R0, 0x8, RZ ;  /* 0x0000000800007819 */ /* 0x003fde00000006ff */
[----:B01----:R-:W-:-:S15]  /*0460*/  LOP3.LUT R7, R0, 0x80000000, RZ, 0xfc, !PT ;  /* 0x8000000000077812 */ /* 0x003fde00078efcff */
[----:B01----:R-:W-:-:S15]  /*0470*/  SHF.R.U32.HI R0, RZ, 0x5, R6 ;  /* 0x00000005ff007819 */ /* 0x003fde0000011606 */
[----:B01----:R-:W-:-:S15]  /*0480*/  MOV R8, 0x4 ;  /* 0x0000000400087802 */ /* 0x003fde0000000f00 */
[----:B01----:R-:W-:-:S15]  /*0490*/  IADD3 R8, PT, PT, R8, -R0, RZ ;  /* 0x8000000008087210 */ /* 0x003fde0007ffe0ff */
[----:B01----:R-:W-:-:S15]  /*04a0*/  MOV R0, RZ ;  /* 0x000000ff00007202 */ /* 0x003fde0000000f00 */
        /* <DEDUP_REMOVED lines=8> */
.L_x_54:
[----:B01----:R-:W-:-:S15]  /*0530*/  MOV R10, R10 ;  /* 0x0000000a000a7202 */ /* 0x003fde0000000f00 */
[----:B01----:R-:W-:-:S15]  /*0540*/  MOV R9, R9 ;  /* 0x0000000900097202 */ /* 0x003fde0000000f00 */
[----:B01----:R-:W-:-:S15]  /*0550*/  ISETP.LT.AND P0, PT, R10, 0x6, PT ;  /* 0x000000060a00780c */ /* 0x003fde0003f01270 */
[----:B01----:R-:W-:-:S15]  /*0560*/  PLOP3.LUT P0, PT, P0, PT, PT, 0x8, 0x80 ;  /* 0x000000000080781c */ /* 0x003fde000070e170 */
[----:B01----:R-:W-:-:S15]  /*0570*/  MOV R8, R10 ;  /* 0x0000000a00087202 */ /* 0x003fde0000000f00 */
[----:B01----:R-:W-:-:S15]  /*0580*/  MOV R9, R9 ;  /* 0x0000000900097202 */ /* 0x003fde0000000f00 */
[----:B01----:R-:W-:-:S15]  /*0590*/  @P0 BRA `(.L_x_52) ;  /* 0x0000000400880947 */ /* 0x003fde0003800000 */
[----:B01----:R-:W-:-:S15]  /*05a0*/  BRA `(.L_x_53) ;  /* 0x0000000000007947 */ /* 0x003fde0003800000 */
.L_x_53:
[----:B01----:R-:W-:-:S15]  /*05b0*/  MOV R10, 0x0 ;  /* 0x00000000000a7802 */ /* 0x003fde0000000f00 */
[----:B01----:R-:W-:-:S15]  /*05c0*/  MOV R11, RZ ;  /* 0x000000ff000b7202 */ /* 0x003fde0000000f00 */
[----:B01----:R-:W-:-:S15]  /*05d0*/  MOV R15, R10 ;  /* 0x0000000a000f7202 */ /* 0x003fde0000000f00 */
[----:B01----:R-:W-:-:S15]  /*05e0*/  MOV R32, R11 ;  /* 0x0000000b00207202 */ /* 0x003fde0000000f00 */
[----:B01----:R-:W-:-:S15]  /*05f0*/  MOV R15, R15 ;  /* 0x0000000f000f7202 */ /* 0x003fde0000000f00 */
[----:B01----:R-:W-:-:S15]  /*0600*/  MOV R32, R32 ;  /* 0x0000002000207202 */ /* 0x003fde0000000f00 */
[----:B01----:R1:W0:-:S15]  /*0610*/  LDC.64 R10, c[0x0][0x120] ;  /* 0x00004800ff0a7b82 */ /* 0x00321e0000000a00 */
[----:B01----:R-:W-:-:S15]  /*0620*/  MOV R14, R10 ;  /* 0x0000000a000e7202 */ /* 0x003fde0000000f00 */
[----:B01----:R-:W-:-:S15]  /*0630*/  MOV R10, R11 ;  /* 0x0000000b000a7202 */ /* 0x003fde0000000f00 */
[----:B01----:R-:W-:-:S15]  /*0640*/  IADD3 R14, P0, PT, R15, R14, RZ ;  /* 0x0000000e0f0e7210 */ /* 0x003fde0007f1e0ff */
[----:B01----:R-:W-:-:S15]  /*0650*/  IADD3.X R15, PT, PT, R32, R10, RZ, P0, !PT ;  /* 0x0000000a200f7210 */ /* 0x003fde00007fe4ff */
[----:B01----:R-:W-:-:S15]  /*0660*/  MOV R10, R8 ;  /* 0x00000008000a7202 */ /* 0x003fde0000000f00 */
[----:B01----:R-:W-:-:S15]  /*0670*/  SHF.R.S32.HI R11, RZ, 0x1f, R10 ;  /* 0x0000001fff0b7819 */ /* 0x003fde000001140a */
[----:B01----:R-:W-:-:S15]  /*0680*/  MOV R32, R10 ;  /* 0x0000000a00207202 */ /* 0x003fde0000000f00 */
[----:B01----:R-:W-:-:S15]  /*0690*/  MOV R10, R32 ;  /* 0x00000020000a7202 */ /* 0x003fde0000000f00 */
[----:B01----:R-:W-:-:S15]  /*06a0*/  MOV R11, R11 ;  /* 0x0000000b000b7202 */ /* 0x003fde0000000f00 */
        /* <DEDUP_REMOVED lines=10> */
[----:B01----:R1:W0:-:S15]  /*0750*/  LD.E R10, desc[UR4][R10.64] ;  /* 0x000000040a0a7980 */ /* 0x00321e000c101900 */
[----:B01----:R-:W-:-:S15]  /*0760*/  IMAD.U32 R14, R10, R7, R9 ;  /* 0x000000070a0e7224 */ /* 0x003fde00078e0009 */
[----:B01----:R-:W-:-:S15]  /*0770*/  IMAD R11, R10, R7, RZ ;  /* 0x000000070a0b7224 */ /* 0x003fde00078e02ff */
[----:B01----:R-:W-:-:S15]  /*0780*/  IADD3 RZ, P0, PT, R11, R9, RZ ;  /* 0x000000090bff7210 */ /* 0x003fde0007f1e0ff */
[----:B01----:R-:W-:-:S15]  /*0790*/  IMAD.HI.U32 R9, R10, R7, RZ ;  /* 0x000000070a097227 */ /* 0x003fde00078e00ff */
[----:B01----:R-:W-:-:S15]  /*07a0*/  IADD3.X R9, PT, PT, R9, RZ, RZ, P0, !PT ;  /* 0x000000ff09097210 */ /* 0x003fde00007fe4ff */
        /* <DEDUP_REMOVED lines=15> */
[----:B01----:R-:W-:-:S15]  /*08a0*/  IADD3 R10, P0, PT, R3, 0x4, RZ ;  /* 0x00000004030a7810 */ /* 0x003fde0007f1e0ff */
        /* <DEDUP_REMOVED lines=24> */
[----:B01----:R-:W-:-:S15]  /*0a30*/  MOV R10, R8 ;  /* 0x00000008000a7202 */ /* 0x003fde0000000f00 */
[----:B01----:R-:W-:-:S15]  /*0a40*/  SHF.R.S32.HI R11, RZ, 0x1f, R10 ;  /* 0x0000001fff0b7819 */ /* 0x003fde000001140a */
[----:B01----:R-:W-:-:S15]  /*0a50*/  MOV R15, R10 ;  /* 0x0000000a000f7202 */ /* 0x003fde0000000f00 */
[----:B01----:R-:W-:-:S15]  /*0a60*/  MOV R32, R11 ;  /* 0x0000000b00207202 */ /* 0x003fde0000000f00 */
[----:B01----:R-:W-:-:S15]  /*0a70*/  MOV R15, R15 ;  /* 0x0000000f000f7202 */ /* 0x003fde0000000f00 */
[----:B01----:R-:W-:-:S15]  /*0a80*/  MOV R32, R32 ;  /* 0x0000002000207202 */ /* 0x003fde0000000f00 */
[----:B01----:R-:W-:-:S15]  /*0a90*/  SHF.L.U64.HI R32, R15, 0x2, R32 ;  /* 0x000000020f207819 */ /* 0x003fde0000010220 */
[----:B01----:R-:W-:-:S15]  /*0aa0*/  SHF.L.U32 R15, R15, 0x2, RZ ;  /* 0x000000020f0f7819 */ /* 0x003fde00000006ff */
[----:B01----:R-:W-:-:S15]  /*0ab0*/  IADD3 R10, P0, PT, R3, 0x10, RZ ;  /* 0x00000010030a7810 */ /* 0x003fde0007f1e0ff */
[----:B01----:R-:W-:-:S15]  /*0ac0*/  IADD3.X R11, PT, PT, R4, RZ, RZ, P0, !PT ;  /* 0x000000ff040b7210 */ /* 0x003fde00007fe4ff */
        /* <DEDUP_REMOVED lines=9> */
[----:B01----:R-:W-:-:S15]  /*0b60*/  IADD3 R8, PT, PT, R8, 0x1, RZ ;  /* 0x0000000108087810 */ /* 0x003fde0007ffe0ff */
[----:B01----:R-:W-:-:S15]  /*0b70*/  MOV R14, R14 ;  /* 0x0000000e000e7202 */ /* 0x003fde0000000f00 */
[----:B01----:R-:W-:-:S15]  /*0b80*/  MOV R8, R8 ;  /* 0x0000000800087202 */ /* 0x003fde0000000f00 */
[----:B01----:R-:W-:-:S15]  /*0b90*/  MOV R9, R14 ;  /* 0x0000000e00097202 */ /* 0x003fde0000000f00 */
[----:B01----:R-:W-:-:S15]  /*0ba0*/  MOV R10, R8 ;  /* 0x00000008000a7202 */ /* 0x003fde0000000f00 */
[----:B01----:R-:W-:-:S15]  /*0bb0*/  BRA `(.L_x_54) ;  /* 0xfffffff8005c7947 */ /* 0x003fde000383ffff */
.L_x_52:
[----:B01----:R-:W-:-:S15]  /*0bc0*/  MOV R8, R8 ;  /* 0x0000000800087202 */ /* 0x003fde0000000f00 */
[----:B01----:R-:W-:-:S15]  /*0bd0*/  SHF.R.S32.HI R10, RZ, 0x1f, R8 ;  /* 0x0000001fff0a7819 */ /* 0x003fde0000011408 */
[----:B01----:R-:W-:-:S15]  /*0be0*/  MOV R11, R10 ;  /* 0x0000000a000b7202 */ /* 0x003fde0000000f00 */
        /* <DEDUP_REMOVED lines=17> */
[----:B01----:R-:W-:-:S15]  /*0d00*/  LOP3.LUT R6, R6, 0x1f, RZ, 0xc0, !PT ;  /* 0x0000001f06067812 */ /* 0x003fde00078ec0ff */
[----:B01----:R-:W-:-:S15]  /*0d10*/  IADD3 R9, PT, PT, R5, 0x2, RZ ;  /* 0x0000000205097810 */ /* 0x003fde0007ffe0ff */
        /* <DEDUP_REMOVED lines=38> */
[----:B01----:R-:W-:-:S15]  /*0f80*/  ISETP.NE.AND P0, PT, R6, RZ, PT ;  /* 0x000000ff0600720c */ /* 0x003fde0003f05270 */
[----:B01----:R-:W-:-:S15]  /*0f90*/  PLOP3.LUT P0, PT, P0, PT, PT, 0x8, 0x80 ;  /* 0x000000000080781c */ /* 0x003fde000070e170 */
        /* <DEDUP_REMOVED lines=10> */
.L_x_57:
[----:B01----:R-:W-:-:S15]  /*1040*/  MOV R7, 0x20 ;  /* 0x0000002000077802 */ /* 0x003fde0000000f00 */
[----:B01----:R-:W-:-:S15]  /*1050*/  IADD3 R8, PT, PT, R7, -R6, RZ ;  /* 0x8000000607087210 */ /* 0x003fde0007ffe0ff */
[----:B01----:R-:W-:-:S15]  /*1060*/  SHF.L.U32 R14, R14, R6, RZ ;  /* 0x000000060e0e7219 */ /* 0x003fde00000006ff */
[----:B01----:R-:W-:-:S15]  /*1070*/  SHF.R.U32.HI R7, RZ, R8, R9 ;  /* 0x00000008ff077219 */ /* 0x003fde0000011609 */
[----:B01----:R-:W-:-:S15]  /*1080*/  IADD3 R14, PT, PT, R14, R7, RZ ;  /* 0x000000070e0e7210 */ /* 0x003fde0007ffe0ff */
[----:B01----:R-:W-:-:S15]  /*1090*/  SHF.L.U32 R9, R9, R6, RZ ;  /* 0x0000000609097219 */ /* 0x003fde00000006ff */
        /* <DEDUP_REMOVED lines=20> */
[----:B01----:R-:W-:-:S15]  /*11e0*/  SHF.R.U32.HI R4, RZ, R8, R4 ;  /* 0x00000008ff047219 */ /* 0x003fde0000011604 */
[----:B01----:R-:W-:-:S15]  /*11f0*/  IADD3 R4, PT, PT, R9, R4, RZ ;  /* 0x0000000409047210 */ /* 0x003fde0007ffe0ff */
[----:B01----:R-:W-:-:S15]  /*1200*/  MOV R14, R14 ;  /* 0x0000000e000e7202 */ /* 0x003fde0000000f00 */
[----:B01----:R-:W-:-:S15]  /*1210*/  MOV R4, R4 ;  /* 0x0000000400047202 */ /* 0x003fde0000000f00 */
[----:B01----:R-:W-:-:S15]  /*1220*/  MOV R7, R14 ;  /* 0x0000000e00077202 */ /* 0x003fde0000000f00 */
[----:B01----:R-:W-:-:S15]  /*1230*/  MOV R8, R4 ;  /* 0x0000000400087202 */ /* 0x003fde0000000f00 */
.L_x_56:
[----:B01----:R-:W-:-:S15]  /*1240*/  BSYNC.RECONVERGENT B2 ;  /* 0x0000000000027941 */ /* 0x003fde0003800200 */
.L_x_55:
[----:B01----:R-:W-:-:S15]  /*1250*/  MOV R8, R8 ;  /* 0x0000000800087202 */ /* 0x003fde0000000f00 */
[----:B01----:R-:W-:-:S15]  /*1260*/  MOV R7, R7 ;  /* 0x0000000700077202 */ /* 0x003fde0000000f00 */
[----:B01----:R-:W-:-:S15]  /*1270*/  SHF.R.U32.HI R3, RZ, 0x1e, R7 ;  /* 0x0000001eff037819 */ /* 0x003fde0000011607 */
[----:B01----:R-:W-:-:S15]  /*1280*/  SHF.L.U32 R7, R7, 0x2, RZ ;  /* 0x0000000207077819 */ /* 0x003fde00000006ff */
[----:B01----:R-:W-:-:S15]  /*1290*/  SHF.R.U32.HI R4, RZ, 0x1e, R8 ;  /* 0x0000001eff047819 */ /* 0x003fde0000011608 */
[----:B01----:R-:W-:-:S15]  /*12a0*/  IADD3 R4, PT, PT, R7, R4, RZ ;  /* 0x0000000407047210 */ /* 0x003fde0007ffe0ff */
[----:B01----:R-:W-:-:S15]  /*12b0*/  SHF.L.U32 R8, R8, 0x2, RZ ;  /* 0x0000000208087819 */ /* 0x003fde00000006ff */
[----:B01----:R-:W-:-:S15]  /*12c0*/  SHF.R.U32.HI R5, RZ, 0x1f, R4 ;  /* 0x0000001fff057819 */ /* 0x003fde0000011604 */
[----:B01----:R-:W-:-:S15]  /*12d0*/  IADD3 R3, PT, PT, R3, R5, RZ ;  /* 0x0000000503037210 */ /* 0x003fde0007ffe0ff */
        /* <DEDUP_REMOVED lines=11> */
.L_x_60:
[----:B01----:R-:W-:-:S15]  /*1390*/  IADD3 R3, PT, PT, RZ, -R6, RZ ;  /* 0x80000006ff037210 */ /* 0x003fde0007ffe0ff */
[----:B01----:R-:W-:-:S15]  /*13a0*/  MOV R3, R3 ;  /* 0x0000000300037202 */ /* 0x003fde0000000f00 */
[----:B01----:R-:W-:-:S15]  /*13b0*/  MOV R3, R3 ;  /* 0x0000000300037202 */ /* 0x003fde0000000f00 */
[----:B01----:R-:W-:-:S15]  /*13c0*/  MOV R3, R3 ;  /* 0x0000000300037202 */ /* 0x003fde0000000f00 */
.L_x_59:
[----:B01----:R-:W-:-:S15]  /*13d0*/  BSYNC.RECONVERGENT B2 ;  /* 0x0000000000027941 */ /* 0x003fde0003800200 */
.L_x_58:
[----:B01----:R-:W-:-:S15]  /*13e0*/  MOV R3, R3 ;  /* 0x0000000300037202 */ /* 0x003fde0000000f00 */
        /* <DEDUP_REMOVED lines=12> */
.L_x_63:
[----:B01----:R-:W-:-:S15]  /*14b0*/  LOP3.LUT R4, RZ, R4, RZ, 0x33, !PT ;  /* 0x00000004ff047212 */ /* 0x003fde00078e33ff */
[----:B01----:R-:W-:-:S15]  /*14c0*/  IADD3 R5, PT, PT, RZ, -R8, RZ ;  /* 0x80000008ff057210 */ /* 0x003fde0007ffe0ff */
[----:B01----:R-:W-:-:S15]  /*14d0*/  MOV R5, R5 ;  /* 0x0000000500057202 */ /* 0x003fde0000000f00 */
[----:B01----:R-:W-:-:S15]  /*14e0*/  ISETP.EQ.AND P0, PT, R5, RZ, PT ;  /* 0x000000ff0500720c */ /* 0x003fde0003f02270 */
[----:B01----:R-:W-:-:S15]  /*14f0*/  SEL R6, RZ, 0x1, !P0 ;  /* 0x00000001ff067807 */ /* 0x003fde0004000000 */
[----:B01----:R-:W-:-:S15]  /*1500*/  IADD3 R4, PT, PT, R4, R6, RZ ;  /* 0x0000000604047210 */ /* 0x003fde0007ffe0ff */
[----:B01----:R-:W-:-:S15]  /*1510*/  LOP3.LUT R0, R0, 0x80000000, RZ, 0x3c, !PT ;  /* 0x8000000000007812 */ /* 0x003fde00078e3cff */
[----:B01----:R-:W-:-:S15]  /*1520*/  MOV R4, R4 ;  /* 0x0000000400047202 */ /* 0x003fde0000000f00 */
[----:B01----:R-:W-:-:S15]  /*1530*/  MOV R0, R0 ;  /* 0x0000000000007202 */ /* 0x003fde0000000f00 */
[----:B01----:R-:W-:-:S15]  /*1540*/  MOV R5, R5 ;  /* 0x0000000500057202 */ /* 0x003fde0000000f00 */
[----:B01----:R-:W-:-:S15]  /*1550*/  MOV R6, R4 ;  /* 0x0000000400067202 */ /* 0x003fde0000000f00 */
[----:B01----:R-:W-:-:S15]  /*1560*/  MOV R7, R0 ;  /* 0x0000000000077202 */ /* 0x003fde0000000f00 */
[----:B01----:R-:W-:-:S15]  /*1570*/  MOV R5, R5 ;  /* 0x0000000500057202 */ /* 0x003fde0000000f00 */
.L_x_62:
[----:B01----:R-:W-:-:S15]  /*1580*/  BSYNC.RECONVERGENT B2 ;  /* 0x0000000000027941 */ /* 0x003fde0003800200 */
.L_x_61:
[----:B01----:R-:W-:-:S15]  /*1590*/  MOV R5, R5 ;  /* 0x0000000500057202 */ /* 0x003fde0000000f00 */
[----:B01----:R-:W-:-:S15]  /*15a0*/  MOV R0, R7 ;  /* 0x0000000700007202 */ /* 0x003fde0000000f00 */
[----:B01----:R-:W-:-:S15]  /*15b0*/  MOV R6, R6 ;  /* 0x0000000600067202 */ /* 0x003fde0000000f00 */
[----:B01----:R1:W0:-:S15]  /*15c0*/  FLO.U32 R4, R6 ;  /* 0x0000000600047300 */ /* 0x00321e00000e0000 */
[----:B01----:R-:W-:-:S15]  /*15d0*/  IADD3 R4, PT, PT, -R4, 0x1f, RZ ;  /* 0x0000001f04047810 */ /* 0x003fde0007ffe1ff */
        /* <DEDUP_REMOVED lines=11> */
.L_x_66:
[----:B01----:R-:W-:-:S15]  /*1690*/  SHF.L.U32 R7, R7, R4, RZ ;  /* 0x0000000407077219 */ /* 0x003fde00000006ff */
[----:B01----:R-:W-:-:S15]  /*16a0*/  MOV R6, 0x20 ;  /* 0x0000002000067802 */ /* 0x003fde0000000f00 */
[----:B01----:R-:W-:-:S15]  /*16b0*/  IADD3 R6, PT, PT, R6, -R4, RZ ;  /* 0x8000000406067210 */ /* 0x003fde0007ffe0ff */
[----:B01----:R-:W-:-:S15]  /*16c0*/  SHF.R.U32.HI R5, RZ, R6, R5 ;  /* 0x00000006ff057219 */ /* 0x003fde0000011605 */
[----:B01----:R-:W-:-:S15]  /*16d0*/  IADD3 R5, PT, PT, R7, R5, RZ ;  /* 0x0000000507057210 */ /* 0x003fde0007ffe0ff */
[----:B01----:R-:W-:-:S15]  /*16e0*/  MOV R5, R5 ;  /* 0x0000000500057202 */ /* 0x003fde0000000f00 */
[----:B01----:R-:W-:-:S15]  /*16f0*/  MOV R6, R5 ;  /* 0x0000000500067202 */ /* 0x003fde0000000f00 */
.L_x_65:
[----:B01----:R-:W-:-:S15]  /*1700*/  BSYNC.RECONVERGENT B2 ;  /* 0x0000000000027941 */ /* 0x003fde0003800200 */
.L_x_64:
[----:B01----:R-:W-:-:S15]  /*1710*/  MOV R6, R6 ;  /* 0x0000000600067202 */ /* 0x003fde0000000f00 */
[----:B01----:R-:W-:-:S15]  /*1720*/  IMAD R5, R6, -0x36f0255e, RZ ;  /* 0xc90fdaa206057824 */ /* 0x003fde00078e02ff */
[----:B01----:R-:W-:-:S15]  /*1730*/  MOV R7, 0xc90fdaa2 ;  /* 0xc90fdaa200077802 */ /* 0x003fde0000000f00 */
[----:B01----:R-:W-:-:S15]  /*1740*/  IMAD.HI.U32 R7, R6, R7, RZ ;  /* 0x0000000706077227 */ /* 0x003fde00078e00ff */
[----:B01----:R-:W-:-:S15]  /*1750*/  ISETP.GT.AND P0, PT, R7, RZ, PT ;  /* 0x000000ff0700720c */ /* 0x003fde0003f04270 */
        /* <DEDUP_REMOVED lines=10> */
.L_x_69:
[----:B01----:R-:W-:-:S15]  /*1800*/  SHF.L.U32 R7, R7, 0x1, RZ ;  /* 0x0000000107077819 */ /* 0x003fde00000006ff */
[----:B01----:R-:W-:-:S15]  /*1810*/  SHF.R.U32.HI R5, RZ, 0x1f, R5 ;  /* 0x0000001fff057819 */ /* 0x003fde0000011605 */
[----:B01----:R-:W-:-:S15]  /*1820*/  IADD3 R5, PT, PT, R7, R5, RZ ;  /* 0x0000000507057210 */ /* 0x003fde0007ffe0ff */
[----:B01----:R-:W-:-:S15]  /*1830*/  IADD3 R4, PT, PT, R4, 0x1, RZ ;  /* 0x0000000104047810 */ /* 0x003fde0007ffe0ff */
[----:B01----:R-:W-:-:S15]  /*1840*/  MOV R5, R5 ;  /* 0x0000000500057202 */ /* 0x003fde0000000f00 */
[----:B01----:R-:W-:-:S15]  /*1850*/  MOV R4, R4 ;  /* 0x0000000400047202 */ /* 0x003fde0000000f00 */
[----:B01----:R-:W-:-:S15]  /*1860*/  MOV R6, R5 ;  /* 0x0000000500067202 */ /* 0x003fde0000000f00 */
[----:B01----:R-:W-:-:S15]  /*1870*/  MOV R8, R4 ;  /* 0x0000000400087202 */ /* 0x003fde0000000f00 */
.L_x_68:
[----:B01----:R-:W-:-:S15]  /*1880*/  BSYNC.RECONVERGENT B2 ;  /* 0x0000000000027941 */ /* 0x003fde0003800200 */
.L_x_67:
[----:B01----:R-:W-:-:S15]  /*1890*/  MOV R8, R8 ;  /* 0x0000000800087202 */ /* 0x003fde0000000f00 */
[----:B01----:R-:W-:-:S15]  /*18a0*/  MOV R6, R6 ;  /* 0x0000000600067202 */ /* 0x003fde0000000f00 */
[----:B01----:R-:W-:-:S15]  /*18b0*/  MOV R4, 0x7e ;  /* 0x0000007e00047802 */ /* 0x003fde0000000f00 */
[----:B01----:R-:W-:-:S15]  /*18c0*/  IADD3 R4, PT, PT, R4, -R8, RZ ;  /* 0x8000000804047210 */ /* 0x003fde0007ffe0ff */
[----:B01----:R-:W-:-:S15]  /*18d0*/  SHF.L.U32 R4, R4, 0x17, RZ ;  /* 0x0000001704047819 */ /* 0x003fde00000006ff */
[----:B01----:R-:W-:-:S15]  /*18e0*/  IADD3 R6, PT, PT, R6, 0x1, RZ ;  /* 0x0000000106067810 */ /* 0x003fde0007ffe0ff */
[----:B01----:R-:W-:-:S15]  /*18f0*/  SHF.R.U32.HI R6, RZ, 0x7, R6 ;  /* 0x00000007ff067819 */ /* 0x003fde0000011606 */
[----:B01----:R-:W-:-:S15]  /*1900*/  IADD3 R6, PT, PT, R6, 0x1, RZ ;  /* 0x0000000106067810 */ /* 0x003fde0007ffe0ff */
[----:B01----:R-:W-:-:S15]  /*1910*/  SHF.R.U32.HI R6, RZ, 0x1, R6 ;  /* 0x00000001ff067819 */ /* 0x003fde0000011606 */
[----:B01----:R-:W-:-:S15]  /*1920*/  IADD3 R4, PT, PT, R4, R6, RZ ;  /* 0x0000000604047210 */ /* 0x003fde0007ffe0ff */
[----:B01----:R-:W-:-:S15]  /*1930*/  LOP3.LUT R0, R0, R4, RZ, 0xfc, !PT ;  /* 0x0000000400007212 */ /* 0x003fde00078efcff */
[----:B01----:R-:W-:-:S15]  /*1940*/  MOV R0, R0 ;  /* 0x0000000000007202 */ /* 0x003fde0000000f00 */
[----:B01----:R-:W-:-:S15]  /*1950*/  MOV R0, R0 ;  /* 0x0000000000007202 */ /* 0x003fde0000000f00 */
[----:B01----:R-:W-:-:S15]  /*1960*/  MOV R3, R3 ;  /* 0x0000000300037202 */ /* 0x003fde0000000f00 */
[----:B01----:R-:W-:-:S15]  /*1970*/  MOV R6, R0 ;  /* 0x0000000000067202 */ /* 0x003fde0000000f00 */
[----:B01----:R-:W-:-:S15]  /*1980*/  MOV R5, R3 ;  /* 0x0000000300057202 */ /* 0x003fde0000000f00 */
.L_x_50:
[----:B01----:R-:W-:-:S15]  /*1990*/  BSYNC.RECONVERGENT B1 ;  /* 0x0000000000017941 */ /* 0x003fde0003800200 */
.L_x_49:
[----:B01----:R-:W-:-:S15]  /*19a0*/  MOV R5, R5 ;  /* 0x0000000500057202 */ /* 0x003fde0000000f00 */
[----:B01----:R-:W-:-:S15]  /*19b0*/  MOV R6, R6 ;  /* 0x0000000600067202 */ /* 0x003fde0000000f00 */
[----:B01----:R-:W-:-:S15]  /*19c0*/  FMUL R3, R6, R6 ;  /* 0x0000000606037220 */ /* 0x003fde0000400000 */
[----:B01----:R-:W-:-:S15]  /*19d0*/  LOP3.LUT R0, R5, 0x1, RZ, 0xc0, !PT ;  /* 0x0000000105007812 */ /* 0x003fde00078ec0ff */
[----:B01----:R-:W-:-:S15]  /*19e0*/  ISETP.NE.AND P0, PT, R0, RZ, PT ;  /* 0x000000ff0000720c */ /* 0x003fde0003f05270 */
[----:B01----:R-:W-:-:S15]  /*19f0*/  PLOP3.LUT P0, PT, P0, PT, PT, 0x8, 0x80 ;  /* 0x000000000080781c */ /* 0x003fde000070e170 */
[----:B01----:R-:W-:-:S15]  /*1a00*/  MOV R0, R5 ;  /* 0x0000000500007202 */ /* 0x003fde0000000f00 */
[----:B01----:R-:W-:-:S15]  /*1a10*/  MOV R6, R6 ;  /* 0x0000000600067202 */ /* 0x003fde0000000f00 */
[----:B01----:R-:W-:-:S15]  /*1a20*/  MOV R3, R3 ;  /* 0x0000000300037202 */ /* 0x003fde0000000f00 */
[----:B01----:R-:W-:-:S15]  /*1a30*/  BSSY.RECONVERGENT B1, `(.L_x_70) ;  /* 0x000000e000017945 */ /* 0x003fde0003800200 */
[----:B01----:R-:W-:-:S15]  /*1a40*/  @P0 BRA `(.L_x_71) ;  /* 0x00000000001c0947 */ /* 0x003fde0003800000 */
[----:B01----:R-:W-:-:S15]  /*1a50*/  BRA `(.L_x_72) ;  /* 0x0000000000007947 */ /* 0x003fde0003800000 */
.L_x_72:
[----:B01----:R-:W-:-:S15]  /*1a60*/  MOV R4, 0xbab6061a ;  /* 0xbab6061a00047802 */ /* 0x003fde0000000f00 */
[----:B01----:R-:W-:-:S15]  /*1a70*/  MOV R5, 0x37ccf5ce ;  /* 0x37ccf5ce00057802 */ /* 0x003fde0000000f00 */
[----:B01----:R-:W-:-:S15]  /*1a80*/  FFMA R4, R5, R3, R4 ;  /* 0x0000000305047223 */ /* 0x003fde0000000004 */
[----:B01----:R-:W-:-:S15]  /*1a90*/  MOV R4, R4 ;  /* 0x0000000400047202 */ /* 0x003fde0000000f00 */
[----:B01----:R-:W-:-:S15]  /*1aa0*/  MOV R4, R4 ;  /* 0x0000000400047202 */ /* 0x003fde0000000f00 */
[----:B01----:R-:W-:-:S15]  /*1ab0*/  BRA `(.L_x_73) ;  /* 0x0000000000147947 */ /* 0x003fde0003800000 */
.L_x_71:
[----:B01----:R-:W-:-:S15]  /*1ac0*/  MOV R4, 0x3c08839e ;  /* 0x3c08839e00047802 */ /* 0x003fde0000000f00 */
[----:B01----:R-:W-:-:S15]  /*1ad0*/  MOV R5, 0xb94ca1f9 ;  /* 0xb94ca1f900057802 */ /* 0x003fde0000000f00 */
[----:B01----:R-:W-:-:S15]  /*1ae0*/  FFMA R4, R5, R3, R4 ;  /* 0x0000000305047223 */ /* 0x003fde0000000004 */
[----:B01----:R-:W-:-:S15]  /*1af0*/  MOV R4, R4 ;  /* 0x0000000400047202 */ /* 0x003fde0000000f00 */
[----:B01----:R-:W-:-:S15]  /*1b00*/  MOV R4, R4 ;  /* 0x0000000400047202 */ /* 0x003fde0000000f00 */
.L_x_73:
[----:B01----:R-:W-:-:S15]  /*1b10*/  BSYNC.RECONVERGENT B1 ;  /* 0x0000000000017941 */ /* 0x003fde0003800200 */
.L_x_70:
[----:B01----:R-:W-:-:S15]  /*1b20*/  MOV R4, R4 ;  /* 0x0000000400047202 */ /* 0x003fde0000000f00 */
[----:B01----:R-:W-:-:S15]  /*1b30*/  LOP3.LUT R5, R0, 0x1, RZ, 0xc0, !PT ;  /* 0x0000000100057812 */ /* 0x003fde00078ec0ff */
[----:B01----:R-:W-:-:S15]  /*1b40*/  ISETP.NE.AND P0, PT, R5, RZ, PT ;  /* 0x000000ff0500720c */ /* 0x003fde0003f05270 */
[----:B01----:R-:W-:-:S15]  /*1b50*/  PLOP3.LUT P0, PT, P0, PT, PT, 0x8, 0x80 ;  /* 0x000000000080781c */ /* 0x003fde000070e170 */
[----:B01----:R-:W-:-:S15]  /*1b60*/  MOV R4, R4 ;  /* 0x0000000400047202 */ /* 0x003fde0000000f00 */
[----:B01----:R-:W-:-:S15]  /*1b70*/  BSSY.RECONVERGENT B1, `(.L_x_74) ;  /* 0x0000010000017945 */ /* 0x003fde0003800200 */
[----:B01----:R-:W-:-:S15]  /*1b80*/  @P0 BRA `(.L_x_75) ;  /* 0x0000000000200947 */ /* 0x003fde0003800000 */
[----:B01----:R-:W-:-:S15]  /*1b90*/  BRA `(.L_x_76) ;  /* 0x0000000000007947 */ /* 0x003fde0003800000 */
.L_x_76:
[----:B01----:R-:W-:-:S15]  /*1ba0*/  MOV R5, 0x3d2aaaa5 ;  /* 0x3d2aaaa500057802 */ /* 0x003fde0000000f00 */
[----:B01----:R-:W-:-:S15]  /*1bb0*/  FFMA R5, R4, R3, R5 ;  /* 0x0000000304057223 */ /* 0x003fde0000000005 */
[----:B01----:R-:W-:-:S15]  /*1bc0*/  MOV R4, 0xbf000000 ;  /* 0xbf00000000047802 */ /* 0x003fde0000000f00 */
[----:B01----:R-:W-:-:S15]  /*1bd0*/  FFMA R4, R5, R3, R4 ;  /* 0x0000000305047223 */ /* 0x003fde0000000004 */
[----:B01----:R-:W-:-:S15]  /*1be0*/  MOV R4, R4 ;  /* 0x0000000400047202 */ /* 0x003fde0000000f00 */
[----:B01----:R-:W-:-:S15]  /*1bf0*/  MOV R4, R4 ;  /* 0x0000000400047202 */ /* 0x003fde0000000f00 */
[----:B01----:R-:W-:-:S15]  /*1c00*/  BRA `(.L_x_77) ;  /* 0x0000000000187947 */ /* 0x003fde0003800000 */
.L_x_75:
[----:B01----:R-:W-:-:S15]  /*1c10*/  MOV R5, 0xbe2aaaa3 ;  /* 0xbe2aaaa300057802 */ /* 0x003fde0000000f00 */
[----:B01----:R-:W-:-:S15]  /*1c20*/  FFMA R5, R4, R3, R5 ;  /* 0x0000000304057223 */ /* 0x003fde0000000005 */
[----:B01----:R-:W-:-:S15]  /*1c30*/  MOV R4, RZ ;  /* 0x000000ff00047202 */ /* 0x003fde0000000f00 */
[----:B01----:R-:W-:-:S15]  /*1c40*/  FFMA R4, R5, R3, R4 ;  /* 0x0000000305047223 */ /* 0x003fde0000000004 */
[----:B01----:R-:W-:-:S15]  /*1c50*/  MOV R4, R4 ;  /* 0x0000000400047202 */ /* 0x003fde0000000f00 */
[----:B01----:R-:W-:-:S15]  /*1c60*/  MOV R4, R4 ;  /* 0x0000000400047202 */ /* 0x003fde0000000f00 */
.L_x_77:
[----:B01----:R-:W-:-:S15]  /*1c70*/  BSYNC.RECONVERGENT B1 ;  /* 0x0000000000017941 */ /* 0x003fde0003800200 */
.L_x_74:
[----:B01----:R-:W-:-:S15]  /*1c80*/  MOV R4, R4 ;  /* 0x0000000400047202 */ /* 0x003fde0000000f00 */
[----:B01----:R-:W-:-:S15]  /*1c90*/  FFMA R6, R4, R6, R6 ;  /* 0x0000000604067223 */ /* 0x003fde0000000006 */
        /* <DEDUP_REMOVED lines=9> */
.L_x_80:
[----:B01----:R-:W-:-:S15]  /*1d30*/  MOV R5, 0x3f800000 ;  /* 0x3f80000000057802 */ /* 0x003fde0000000f00 */
[----:B01----:R-:W-:-:S15]  /*1d40*/  FFMA R4, R4, R3, R5 ;  /* 0x0000000304047223 */ /* 0x003fde0000000005 */
[----:B01----:R-:W-:-:S15]  /*1d50*/  MOV R4, R4 ;  /* 0x0000000400047202 */ /* 0x003fde0000000f00 */
[----:B01----:R-:W-:-:S15]  /*1d60*/  MOV R6, R4 ;  /* 0x0000000400067202 */ /* 0x003fde0000000f00 */
.L_x_79:
[----:B01----:R-:W-:-:S15]  /*1d70*/  BSYNC.RECONVERGENT B1 ;  /* 0x0000000000017941 */ /* 0x003fde0003800200 */
.L_x_78:
[----:B01----:R-:W-:-:S15]  /*1d80*/  MOV R6, R6 ;  /* 0x0000000600067202 */ /* 0x003fde0000000f00 */
[----:B01----:R-:W-:-:S15]  /*1d90*/  LOP3.LUT R0, R0, 0x2, RZ, 0xc0, !PT ;  /* 0x0000000200007812 */ /* 0x003fde00078ec0ff */
[----:B01----:R-:W-:-:S15]  /*1da0*/  ISETP.NE.AND P0, PT, R0, RZ, PT ;  /* 0x000000ff0000720c */ /* 0x003fde0003f05270 */
[----:B01----:R-:W-:-:S15]  /*1db0*/  PLOP3.LUT P0, PT, P0, PT, PT, 0x8, 0x80 ;  /* 0x000000000080781c */ /* 0x003fde000070e170 */
[----:B01----:R-:W-:-:S15]  /*1dc0*/  MOV R0, R6 ;  /* 0x0000000600007202 */ /* 0x003fde0000000f00 */
[----:B01----:R-:W-:-:S15]  /*1dd0*/  MOV R6, R6 ;  /* 0x0000000600067202 */ /* 0x003fde0000000f00 */
[----:B01----:R-:W-:-:S15]  /*1de0*/  MOV R0, R0 ;  /* 0x0000000000007202 */ /* 0x003fde0000000f00 */
[----:B01----:R-:W-:-:S15]  /*1df0*/  @P0 BRA `(.L_x_81) ;  /* 0x0000000000180947 */ /* 0x003fde0003800000 */
[----:B01----:R-:W-:-:S15]  /*1e00*/  BRA `(.L_x_82) ;  /* 0x0000000000007947 */ /* 0x003fde0003800000 */
.L_x_82:
[----:B01----:R-:W-:-:S15]  /*1e10*/  MOV R0, RZ ;  /* 0x000000ff00007202 */ /* 0x003fde0000000f00 */
[----:B01----:R-:W-:-:S15]  /*1e20*/  MOV R3, 0xbf800000 ;  /* 0xbf80000000037802 */ /* 0x003fde0000000f00 */
[----:B01----:R-:W-:-:S15]  /*1e30*/  FFMA R0, R6, R3, R0 ;  /* 0x0000000306007223 */ /* 0x003fde0000000000 */
[----:B01----:R-:W-:-:S15]  /*1e40*/  MOV R0, R0 ;  /* 0x0000000000007202 */ /* 0x003fde0000000f00 */
[----:B01----:R-:W-:-:S15]  /*1e50*/  MOV R0, R0 ;  /* 0x0000000000007202 */ /* 0x003fde0000000f00 */
.L_x_81:
[----:B01----:R-:W-:-:S15]  /*1e60*/  MOV R0, R0 ;  /* 0x0000000000007202 */ /* 0x003fde0000000f00 */
[----:B01----:R-:W-:-:S15]  /*1e70*/  MOV R4, R0 ;  /* 0x0000000000047202 */ /* 0x003fde0000000f00 */
[----:B01----:R-:W-:-:S15]  /*1e80*/  BRA `(.L_x_83) ;  /* 0x0000000000007947 */ /* 0x003fde0003800000 */
.L_x_83:
[----:B01----:R-:W-:-:S15]  /*1e90*/  BSYNC.RECONVERGENT B0 ;  /* 0x0000000000007941 */ /* 0x003fde0003800200 */
.L_x_45:
[----:B01----:R-:W-:-:S15]  /*1ea0*/  IADD3 R1, PT, PT, R1, 0x30, RZ ;  /* 0x0000003001017810 */ /* 0x003fde0007ffe0ff */
[----:B01----:R-:W-:-:S15]  /*1eb0*/  RET.ABS.NODEC R20 0x0 ;  /* 0x0000000014007950 */ /* 0x003fde0003e00000 */
.L_x_84:
        /* <DEDUP_REMOVED lines=12> */
.L_x_140:


//--------------------- .text.cosf                --------------------------
	.section	.text.cosf,"ax",@progbits
	.align	128
.text.cosf:
        .type           cosf,@function
        .size           cosf,(.L_x_141 - cosf)
cosf:
[----:B01----:R-:W-:-:S15]  /*0000*/  IADD3 R1, PT, PT, R1, -0x30, RZ ;  /* 0xffffffd001017810 */ /* 0x003fde0007ffe0ff */
[----:B01----:R1:W0:-:S15]  /*0010*/  S2R R0, SR_LMEMHIOFF ;  /* 0x0000000000007919 */ /* 0x00321e0000003700 */
[----:B01----:R-:W-:-:S15]  /*0020*/  ISETP.GE.U32.AND P0, PT, R1, R0, PT ;  /* 0x000000000100720c */ /* 0x003fde0003f06070 */
[----:B01----:R-:W-:-:S15]  /*0030*/  @P0 BRA `(.L_x_85) ;  /* 0x0000000000040947 */ /* 0x003fde0003800000 */
[----:B01----:R-:W-:-:S15]  /*0040*/  BPT.TRAP 0x1 ;  /* 0x000000040000795c */ /* 0x003fde0000300000 */
.L_x_85:
        /* <DEDUP_REMOVED lines=26> */
.L_x_89:
[----:B01----:R-:W-:-:S15]  /*01f0*/  MOV R0, RZ ;  /* 0x000000ff00007202 */ /* 0x003fde0000000f00 */
[----:B01----:R-:W-:-:S15]  /*0200*/  FMUL R0, R5, R0 ;  /* 0x0000000005007220 */ /* 0x003fde0000400000 */
[----:B01----:R-:W-:-:S15]  /*0210*/  MOV R0, R0 ;  /* 0x0000000000007202 */ /* 0x003fde0000000f00 */
[----:B01----:R-:W-:-:S15]  /*0220*/  MOV R0, R0 ;  /* 0x0000000000007202 */ /* 0x003fde0000000f00 */
.L_x_88:
[----:B01----:R-:W-:-:S15]  /*0230*/  BSYNC.RECONVERGENT B1 ;  /* 0x0000000000017941 */ /* 0x003fde0003800200 */
.L_x_87:
        /* <DEDUP_REMOVED lines=28> */
.L_x_92:
        /* <DEDUP_REMOVED lines=19> */
.L_x_95:
        /* <DEDUP_REMOVED lines=8> */
.L_x_94:
        /* <DEDUP_REMOVED lines=97> */
.L_x_93:
        /* <DEDUP_REMOVED lines=72> */
.L_x_98:
        /* <DEDUP_REMOVED lines=32> */
.L_x_97:
[----:B01----:R-:W-:-:S15]  /*1240*/  BSYNC.RECONVERGENT B2 ;  /* 0x0000000000027941 */ /* 0x003fde0003800200 */
.L_x_96:
        /* <DEDUP_REMOVED lines=20> */
.L_x_101:
[----:B01----:R-:W-:-:S15]  /*1390*/  IADD3 R3, PT, PT, RZ, -R6, RZ ;  /* 0x80000006ff037210 */ /* 0x003fde0007ffe0ff */
[----:B01----:R-:W-:-:S15]  /*13a0*/  MOV R3, R3 ;  /* 0x0000000300037202 */ /* 0x003fde0000000f00 */
[----:B01----:R-:W-:-:S15]  /*13b0*/  MOV R3, R3 ;  /* 0x0000000300037202 */ /* 0x003fde0000000f00 */
[----:B01----:R-:W-:-:S15]  /*13c0*/  MOV R3, R3 ;  /* 0x0000000300037202 */ /* 0x003fde0000000f00 */
.L_x_100:
[----:B01----:R-:W-:-:S15]  /*13d0*/  BSYNC.RECONVERGENT B2 ;  /* 0x0000000000027941 */ /* 0x003fde0003800200 */
.L_x_99:
        /* <DEDUP_REMOVED lines=13> */
.L_x_104:
        /* <DEDUP_REMOVED lines=13> */
.L_x_103:
[----:B01----:R-:W-:-:S15]  /*1580*/  BSYNC.RECONVERGENT B2 ;  /* 0x0000000000027941 */ /* 0x003fde0003800200 */
.L_x_102:
        /* <DEDUP_REMOVED lines=16> */
.L_x_107:
[----:B01----:R-:W-:-:S15]  /*1690*/  SHF.L.U32 R7, R7, R4, RZ ;  /* 0x0000000407077219 */ /* 0x003fde00000006ff */
[----:B01----:R-:W-:-:S15]  /*16a0*/  MOV R6, 0x20 ;  /* 0x0000002000067802 */ /* 0x003fde0000000f00 */
[----:B01----:R-:W-:-:S15]  /*16b0*/  IADD3 R6, PT, PT, R6, -R4, RZ ;  /* 0x8000000406067210 */ /* 0x003fde0007ffe0ff */
[----:B01----:R-:W-:-:S15]  /*16c0*/  SHF.R.U32.HI R5, RZ, R6, R5 ;  /* 0x00000006ff057219 */ /* 0x003fde0000011605 */
[----:B01----:R-:W-:-:S15]  /*16d0*/  IADD3 R5, PT, PT, R7, R5, RZ ;  /* 0x0000000507057210 */ /* 0x003fde0007ffe0ff */
[----:B01----:R-:W-:-:S15]  /*16e0*/  MOV R5, R5 ;  /* 0x0000000500057202 */ /* 0x003fde0000000f00 */
[----:B01----:R-:W-:-:S15]  /*16f0*/  MOV R6, R5 ;  /* 0x0000000500067202 */ /* 0x003fde0000000f00 */
.L_x_106:
[----:B01----:R-:W-:-:S15]  /*1700*/  BSYNC.RECONVERGENT B2 ;  /* 0x0000000000027941 */ /* 0x003fde0003800200 */
.L_x_105:
        /* <DEDUP_REMOVED lines=15> */
.L_x_110:
        /* <DEDUP_REMOVED lines=8> */
.L_x_109:
[----:B01----:R-:W-:-:S15]  /*1880*/  BSYNC.RECONVERGENT B2 ;  /* 0x0000000000027941 */ /* 0x003fde0003800200 */
.L_x_108:
        /* <DEDUP_REMOVED lines=16> */
.L_x_91:
[----:B01----:R-:W-:-:S15]  /*1990*/  BSYNC.RECONVERGENT B1 ;  /* 0x0000000000017941 */ /* 0x003fde0003800200 */
.L_x_90:
[----:B01----:R-:W-:-:S15]  /*19a0*/  MOV R5, R5 ;  /* 0x0000000500057202 */ /* 0x003fde0000000f00 */
[----:B01----:R-:W-:-:S15]  /*19b0*/  MOV R6, R6 ;  /* 0x0000000600067202 */ /* 0x003fde0000000f00 */
[----:B01----:R-:W-:-:S15]  /*19c0*/  IADD3 R5, PT, PT, R5, 0x1, RZ ;  /* 0x0000000105057810 */ /* 0x003fde0007ffe0ff */
        /* <DEDUP_REMOVED lines=10> */
.L_x_113:
[----:B01----:R-:W-:-:S15]  /*1a70*/  MOV R4, 0xbab6061a ;  /* 0xbab6061a00047802 */ /* 0x003fde0000000f00 */
[----:B01----:R-:W-:-:S15]  /*1a80*/  MOV R5, 0x37ccf5ce ;  /* 0x37ccf5ce00057802 */ /* 0x003fde0000000f00 */
[----:B01----:R-:W-:-:S15]  /*1a90*/  FFMA R4, R5, R3, R4 ;  /* 0x0000000305047223 */ /* 0x003fde0000000004 */
[----:B01----:R-:W-:-:S15]  /*1aa0*/  MOV R4, R4 ;  /* 0x0000000400047202 */ /* 0x003fde0000000f00 */
[----:B01----:R-:W-:-:S15]  /*1ab0*/  MOV R4, R4 ;  /* 0x0000000400047202 */ /* 0x003fde0000000f00 */
[----:B01----:R-:W-:-:S15]  /*1ac0*/  BRA `(.L_x_114) ;  /* 0x0000000000147947 */ /* 0x003fde0003800000 */
.L_x_112:
[----:B01----:R-:W-:-:S15]  /*1ad0*/  MOV R4, 0x3c08839e ;  /* 0x3c08839e00047802 */ /* 0x003fde0000000f00 */
[----:B01----:R-:W-:-:S15]  /*1ae0*/  MOV R5, 0xb94ca1f9 ;  /* 0xb94ca1f900057802 */ /* 0x003fde0000000f00 */
[----:B01----:R-:W-:-:S15]  /*1af0*/  FFMA R4, R5, R3, R4 ;  /* 0x0000000305047223 */ /* 0x003fde0000000004 */
[----:B01----:R-:W-:-:S15]  /*1b00*/  MOV R4, R4 ;  /* 0x0000000400047202 */ /* 0x003fde0000000f00 */
[----:B01----:R-:W-:-:S15]  /*1b10*/  MOV R4, R4 ;  /* 0x0000000400047202 */ /* 0x003fde0000000f00 */
.L_x_114:
[----:B01----:R-:W-:-:S15]  /*1b20*/  BSYNC.RECONVERGENT B1 ;  /* 0x0000000000017941 */ /* 0x003fde0003800200 */
.L_x_111:
        /* <DEDUP_REMOVED lines=8> */
.L_x_117:
[----:B01----:R-:W-:-:S15]  /*1bb0*/  MOV R5, 0x3d2aaaa5 ;  /* 0x3d2aaaa500057802 */ /* 0x003fde0000000f00 */
[----:B01----:R-:W-:-:S15]  /*1bc0*/  FFMA R5, R4, R3, R5 ;  /* 0x0000000304057223 */ /* 0x003fde0000000005 */
[----:B01----:R-:W-:-:S15]  /*1bd0*/  MOV R4, 0xbf000000 ;  /* 0xbf00000000047802 */ /* 0x003fde0000000f00 */
[----:B01----:R-:W-:-:S15]  /*1be0*/  FFMA R4, R5, R3, R4 ;  /* 0x0000000305047223 */ /* 0x003fde0000000004 */
[----:B01----:R-:W-:-:S15]  /*1bf0*/  MOV R4, R4 ;  /* 0x0000000400047202 */ /* 0x003fde0000000f00 */
[----:B01----:R-:W-:-:S15]  /*1c00*/  MOV R4, R4 ;  /* 0x0000000400047202 */ /* 0x003fde0000000f00 */
[----:B01----:R-:W-:-:S15]  /*1c10*/  BRA `(.L_x_118) ;  /* 0x0000000000187947 */ /* 0x003fde0003800000 */
.L_x_116:
[----:B01----:R-:W-:-:S15]  /*1c20*/  MOV R5, 0xbe2aaaa3 ;  /* 0xbe2aaaa300057802 */ /* 0x003fde0000000f00 */
[----:B01----:R-:W-:-:S15]  /*1c30*/  FFMA R5, R4, R3, R5 ;  /* 0x0000000304057223 */ /* 0x003fde0000000005 */
[----:B01----:R-:W-:-:S15]  /*1c40*/  MOV R4, RZ ;  /* 0x000000ff00047202 */ /* 0x003fde0000000f00 */
[----:B01----:R-:W-:-:S15]  /*1c50*/  FFMA R4, R5, R3, R4 ;  /* 0x0000000305047223 */ /* 0x003fde0000000004 */
[----:B01----:R-:W-:-:S15]  /*1c60*/  MOV R4, R4 ;  /* 0x0000000400047202 */ /* 0x003fde0000000f00 */
[----:B01----:R-:W-:-:S15]  /*1c70*/  MOV R4, R4 ;  /* 0x0000000400047202 */ /* 0x003fde0000000f00 */
.L_x_118:
[----:B01----:R-:W-:-:S15]  /*1c80*/  BSYNC.RECONVERGENT B1 ;  /* 0x0000000000017941 */ /* 0x003fde0003800200 */
.L_x_115:
        /* <DEDUP_REMOVED lines=11> */
.L_x_121:
[----:B01----:R-:W-:-:S15]  /*1d40*/  MOV R5, 0x3f800000 ;  /* 0x3f80000000057802 */ /* 0x003fde0000000f00 */
[----:B01----:R-:W-:-:S15]  /*1d50*/  FFMA R4, R4, R3, R5 ;  /* 0x0000000304047223 */ /* 0x003fde0000000005 */
[----:B01----:R-:W-:-:S15]  /*1d60*/  MOV R4, R4 ;  /* 0x0000000400047202 */ /* 0x003fde0000000f00 */
[----:B01----:R-:W-:-:S15]  /*1d70*/  MOV R6, R4 ;  /* 0x0000000400067202 */ /* 0x003fde0000000f00 */
.L_x_120:
[----:B01----:R-:W-:-:S15]  /*1d80*/  BSYNC.RECONVERGENT B1 ;  /* 0x0000000000017941 */ /* 0x003fde0003800200 */
.L_x_119:
        /* <DEDUP_REMOVED lines=9> */
.L_x_123:
[----:B01----:R-:W-:-:S15]  /*1e20*/  MOV R0, RZ ;  /* 0x000000ff00007202 */ /* 0x003fde0000000f00 */
[----:B01----:R-:W-:-:S15]  /*1e30*/  MOV R3, 0xbf800000 ;  /* 0xbf80000000037802 */ /* 0x003fde0000000f00 */
[----:B01----:R-:W-:-:S15]  /*1e40*/  FFMA R0, R6, R3, R0 ;  /* 0x0000000306007223 */ /* 0x003fde0000000000 */
[----:B01----:R-:W-:-:S15]  /*1e50*/  MOV R0, R0 ;  /* 0x0000000000007202 */ /* 0x003fde0000000f00 */
[----:B01----:R-:W-:-:S15]  /*1e60*/  MOV R0, R0 ;  /* 0x0000000000007202 */ /* 0x003fde0000000f00 */
.L_x_122:
[----:B01----:R-:W-:-:S15]  /*1e70*/  MOV R0, R0 ;  /* 0x0000000000007202 */ /* 0x003fde0000000f00 */
[----:B01----:R-:W-:-:S15]  /*1e80*/  MOV R4, R0 ;  /* 0x0000000000047202 */ /* 0x003fde0000000f00 */
[----:B01----:R-:W-:-:S15]  /*1e90*/  BRA `(.L_x_124) ;  /* 0x0000000000007947 */ /* 0x003fde0003800000 */
.L_x_124:
[----:B01----:R-:W-:-:S15]  /*1ea0*/  BSYNC.RECONVERGENT B0 ;  /* 0x0000000000007941 */ /* 0x003fde0003800200 */
.L_x_86:
[----:B01----:R-:W-:-:S15]  /*1eb0*/  IADD3 R1, PT, PT, R1, 0x30, RZ ;  /* 0x0000003001017810 */ /* 0x003fde0007ffe0ff */
[----:B01----:R-:W-:-:S15]  /*1ec0*/  RET.ABS.NODEC R20 0x0 ;  /* 0x0000000014007950 */ /* 0x003fde0003e00000 */
.L_x_125:
        /* <DEDUP_REMOVED lines=11> */
.L_x_141:


//--------------------- .text._ZN77_INTERNAL_55_tmpxft_00002658_00000000_7_simpleTexture_kernel_cpp1_ii_95bffc4b5tex2DIfEET_yff --------------------------
	.section	.text._ZN77_INTERNAL_55_tmpxft_00002658_00000000_7_simpleTexture_kernel_cpp1_ii_95bffc4b5tex2DIfEET_yff,"ax",@progbits
	.align	128
.text._ZN77_INTERNAL_55_tmpxft_00002658_00000000_7_simpleTexture_kernel_cpp1_ii_95bffc4b5tex2DIfEET_yff:
        .type           _ZN77_INTERNAL_55_tmpxft_00002658_00000000_7_simpleTexture_kernel_cpp1_ii_95bffc4b5tex2DIfEET_yff,@function
        .size           _ZN77_INTERNAL_55_tmpxft_00002658_00000000_7_simpleTexture_kernel_cpp1_ii_95bffc4b5tex2DIfEET_yff,(.L_x_129 - _ZN77_INTERNAL_55_tmpxft_00002658_00000000_7_simpleTexture_kernel_cpp1_ii_95bffc4b5tex2DIfEET_yff)
_ZN77_INTERNAL_55_tmpxft_00002658_00000000_7_simpleTexture_kernel_cpp1_ii_95bffc4b5tex2DIfEET_yff:
[----:B01----:R-:W-:-:S15]  /*0000*/  IADD3 R1, PT, PT, R1, -0x28, RZ ;  /* 0xffffffd801017810 */ /* 0x003fde0007ffe0ff */
[----:B01----:R1:W0:-:S15]  /*0010*/  S2R R0, SR_LMEMHIOFF ;  /* 0x0000000000007919 */ /* 0x00321e0000003700 */
[----:B01----:R-:W-:-:S15]  /*0020*/  ISETP.GE.U32.AND P0, PT, R1, R0, PT ;  /* 0x000000000100720c */ /* 0x003fde0003f06070 */
[----:B01----:R-:W-:-:S15]  /*0030*/  @P0 BRA `(.L_x_126) ;  /* 0x0000000000040947 */ /* 0x003fde0003800000 */
[----:B01----:R-:W-:-:S15]  /*0040*/  BPT.TRAP 0x1 ;  /* 0x000000040000795c */ /* 0x003fde0000300000 */
.L_x_126:
[----:B01----:R1:W-:-:S15]  /*0050*/  STL [R1+0x24], R23 ;  /* 0x0000241701007387 */ /* 0x0033de0000100800 */
        /* <DEDUP_REMOVED lines=21> */
[----:B01----:R-:W-:-:S15]  /*01b0*/  MOV R5, R5 ;  /* 0x0000000500057202 */ /* 0x003fde0000000f00 */
[----:B01----:R-:W-:-:S15]  /*01c0*/  MOV R6, R6 ;  /* 0x0000000600067202 */ /* 0x003fde0000000f00 */
[----:B01----:R-:W-:-:S15]  /*01d0*/  MOV R0, R7 ;  /* 0x0000000700007202 */ /* 0x003fde0000000f00 */
[----:B01----:R-:W-:-:S15]  /*01e0*/  IADD3 R3, P0, PT, R9, RZ, RZ ;  /* 0x000000ff09037210 */ /* 0x003fde0007f1e0ff */
[----:B01----:R-:W-:-:S15]  /*01f0*/  IADD3.X R8, PT, PT, R10, RZ, RZ, P0, !PT ;  /* 0x000000ff0a087210 */ /* 0x003fde00007fe4ff */
        /* <DEDUP_REMOVED lines=10> */
.L_x_130:
[----:B01----:R-:W-:-:S15]  /*02a0*/  MOV R4, R4 ;  /* 0x0000000400047202 */ /* 0x003fde0000000f00 */
[----:B01----:R-:W-:-:S15]  /*02b0*/  MOV R5, R5 ;  /* 0x0000000500057202 */ /* 0x003fde0000000f00 */
[----:B01----:R-:W-:-:S15]  /*02c0*/  MOV R6, R2 ;  /* 0x0000000200067202 */ /* 0x003fde0000000f00 */
[----:B01----:R-:W-:-:S15]  /*02d0*/  MOV R7, R7 ;  /* 0x0000000700077202 */ /* 0x003fde0000000f00 */
[----:B01----:R-:W-:-:S15]  /*02e0*/  MOV R8, R18 ;  /* 0x0000001200087202 */ /* 0x003fde0000000f00 */
[----:B01----:R-:W-:-:S15]  /*02f0*/  MOV R9, R19 ;  /* 0x0000001300097202 */ /* 0x003fde0000000f00 */
[----:B01----:R-:W-:-:S15]  /*0300*/  MOV R20, 32@lo((_ZN77_INTERNAL_55_tmpxft_00002658_00000000_7_simpleTexture_kernel_cpp1_ii_95bffc4b5tex2DIfEET_yff + .L_x_9@srel)) ;  /* 0x0000000000147802 */ /* 0x003fde0000000f00 */
[----:B01----:R-:W-:-:S15]  /*0310*/  MOV R21, 32@hi((_ZN77_INTERNAL_55_tmpxft_00002658_00000000_7_simpleTexture_kernel_cpp1_ii_95bffc4b5tex2DIfEET_yff + .L_x_9@srel)) ;  /* 0x0000000000157802 */ /* 0x003fde0000000f00 */
[----:B01----:R-:W-:-:S15]  /*0320*/  CALL.ABS.NOINC `(_ZN77_INTERNAL_55_tmpxft_00002658_00000000_7_simpleTexture_kernel_cpp1_ii_95bffc4b5tex2DIfEEN15__nv_itex_traitIT_E4typeEPS2_yff) ;  /* 0x0000000000007943 */ /* 0x003fde0003c00000 */
.L_x_9:
[----:B01----:R-:W-:-:S15]  /*0330*/  IADD3 R4, P0, PT, R17, RZ, RZ ;  /* 0x000000ff11047210 */ /* 0x003fde0007f1e0ff */
[----:B01----:R-:W-:-:S15]  /*0340*/  IADD3.X R5, PT, PT, R16, RZ, RZ, P0, !PT ;  /* 0x000000ff10057210 */ /* 0x003fde00007fe4ff */
[----:B01----:R-:W-:-:S15]  /*0350*/  R2UR UR4, R22 ;  /* 0x00000000160472ca */ /* 0x003fde00000e0000 */
[----:B01----:R-:W-:-:S15]  /*0360*/  R2UR UR5, R23 ;  /* 0x00000000170572ca */ /* 0x003fde00000e0000 */
[----:B01----:R1:W0:-:S15]  /*0370*/  LD.E R4, desc[UR4][R4.64] ;  /* 0x0000000404047980 */ /* 0x00321e000c101900 */
[----:B01----:R-:W-:-:S15]  /*0380*/  MOV R4, R4 ;  /* 0x0000000400047202 */ /* 0x003fde0000000f00 */
[----:B01----:R-:W-:-:S15]  /*0390*/  MOV R4, R4 ;  /* 0x0000000400047202 */ /* 0x003fde0000000f00 */
[----:B01----:R-:W-:-:S15]  /*03a0*/  BRA `(.L_x_127) ;  /* 0x0000000000007947 */ /* 0x003fde0003800000 */
.L_x_127:
[----:B01----:R1:W0:-:S15]  /*03b0*/  LDL R2, [R1+0x4] ;  /* 0x0000040001027983 */ /* 0x00321e0000100800 */
        /* <DEDUP_REMOVED lines=8> */
[----:B01----:R-:W-:-:S15]  /*0440*/  IADD3 R1, PT, PT, R1, 0x28, RZ ;  /* 0x0000002801017810 */ /* 0x003fde0007ffe0ff */
[----:B01----:R-:W-:-:S15]  /*0450*/  RET.ABS.NODEC R20 0x0 ;  /* 0x0000000014007950 */ /* 0x003fde0003e00000 */
.L_x_128:
        /* <DEDUP_REMOVED lines=10> */
.L_x_129:


//--------------------- .nv.constant0.transformKernel --------------------------
	.section	.nv.constant0.transformKernel,"a",@progbits
	.sectionflags	@""
	.align	4
.nv.constant0.transformKernel:
	.zero		928


//--------------------- SYMBOLS --------------------------

	.type		.nv.reservedSmem.offset0,@object
	.size		.nv.reservedSmem.offset0,0x4
